//
// Generated by NVIDIA NVVM Compiler
//
// Compiler Build ID: CL-36424714
// Cuda compilation tools, release 13.0, V13.0.88
// Based on NVVM 20.0.0
//

.version 9.0
.target sm_100
.address_size 64

	// .globl	_Z6MatMuliPcS_Pi
// _ZZ12SharedMatMuliPcS_PiE2as has been demoted
// _ZZ12SharedMatMuliPcS_PiE2bs has been demoted
// _ZZ12SharedMatMuliPcS_PiE2cs has been demoted

.visible .entry _Z6MatMuliPcS_Pi(
	.param .u32 _Z6MatMuliPcS_Pi_param_0,
	.param .u64 .ptr .align 1 _Z6MatMuliPcS_Pi_param_1,
	.param .u64 .ptr .align 1 _Z6MatMuliPcS_Pi_param_2,
	.param .u64 .ptr .align 1 _Z6MatMuliPcS_Pi_param_3
)
{
	.reg .pred 	%p<10>;
	.reg .b16 	%rs<5>;
	.reg .b32 	%r<116>;
	.reg .b64 	%rd<65>;

	ld.param.u32 	%r29, [_Z6MatMuliPcS_Pi_param_0];
	ld.param.u64 	%rd14, [_Z6MatMuliPcS_Pi_param_1];
	ld.param.u64 	%rd15, [_Z6MatMuliPcS_Pi_param_2];
	cvta.to.global.u64 	%rd1, %rd15;
	cvta.to.global.u64 	%rd2, %rd14;
	mov.u32 	%r31, %ntid.x;
	mov.u32 	%r32, %ctaid.x;
	mov.u32 	%r33, %tid.x;
	mad.lo.s32 	%r1, %r31, %r32, %r33;
	mov.u32 	%r34, %ntid.y;
	mov.u32 	%r35, %ctaid.y;
	mov.u32 	%r36, %tid.y;
	mad.lo.s32 	%r2, %r34, %r35, %r36;
	setp.lt.s32 	%p1, %r29, 1;
	mov.b32 	%r115, 0;
	@%p1 bra 	$L__BB0_12;
	mul.lo.s32 	%r3, %r2, %r29;
	and.b32  	%r4, %r29, 7;
	setp.lt.u32 	%p2, %r29, 8;
	mov.b32 	%r110, 0;
	mov.u32 	%r115, %r110;
	@%p2 bra 	$L__BB0_4;
	and.b32  	%r110, %r29, 2147483640;
	neg.s32 	%r104, %r110;
	cvt.u64.u32 	%rd16, %r29;
	add.s64 	%rd3, %rd1, %rd16;
	mul.wide.u32 	%rd17, %r29, 2;
	add.s64 	%rd4, %rd1, %rd17;
	mul.wide.u32 	%rd18, %r29, 3;
	add.s64 	%rd5, %rd1, %rd18;
	mul.wide.u32 	%rd19, %r29, 4;
	add.s64 	%rd6, %rd1, %rd19;
	mul.wide.u32 	%rd20, %r29, 5;
	add.s64 	%rd7, %rd1, %rd20;
	mul.wide.u32 	%rd21, %r29, 6;
	add.s64 	%rd8, %rd1, %rd21;
	mul.wide.u32 	%rd22, %r29, 7;
	add.s64 	%rd9, %rd1, %rd22;
	cvt.u64.u32 	%rd23, %r3;
	add.s64 	%rd24, %rd23, %rd2;
	add.s64 	%rd64, %rd24, 3;
	mov.b32 	%r115, 0;
	mov.u32 	%r103, %r1;
$L__BB0_3:
	.pragma "nounroll";
	cvt.s64.s32 	%rd25, %r103;
	add.s64 	%rd26, %rd3, %rd25;
	add.s64 	%rd27, %rd4, %rd25;
	add.s64 	%rd28, %rd5, %rd25;
	add.s64 	%rd29, %rd6, %rd25;
	add.s64 	%rd30, %rd7, %rd25;
	add.s64 	%rd31, %rd8, %rd25;
	add.s64 	%rd32, %rd9, %rd25;
	add.s64 	%rd33, %rd1, %rd25;
	ld.global.u8 	%r40, [%rd28];
	ld.global.u8 	%r41, [%rd27];
	prmt.b32 	%r42, %r41, %r40, 0x3340U;
	ld.global.u8 	%r43, [%rd26];
	ld.global.u8 	%r44, [%rd33];
	prmt.b32 	%r45, %r44, %r43, 0x3340U;
	prmt.b32 	%r46, %r45, %r42, 0x5410U;
	ld.global.u8 	%r47, [%rd64];
	ld.global.u8 	%r48, [%rd64+-1];
	prmt.b32 	%r49, %r48, %r47, 0x3340U;
	ld.global.u8 	%r50, [%rd64+-2];
	ld.global.u8 	%r51, [%rd64+-3];
	prmt.b32 	%r52, %r51, %r50, 0x3340U;
	prmt.b32 	%r53, %r52, %r49, 0x5410U;
	dp4a.s32.s32 	%r54, %r46, %r53, %r115;
	ld.global.u8 	%r55, [%rd32];
	ld.global.u8 	%r56, [%rd31];
	prmt.b32 	%r57, %r56, %r55, 0x3340U;
	ld.global.u8 	%r58, [%rd30];
	ld.global.u8 	%r59, [%rd29];
	prmt.b32 	%r60, %r59, %r58, 0x3340U;
	prmt.b32 	%r61, %r60, %r57, 0x5410U;
	ld.global.u8 	%r62, [%rd64+4];
	ld.global.u8 	%r63, [%rd64+3];
	prmt.b32 	%r64, %r63, %r62, 0x3340U;
	ld.global.u8 	%r65, [%rd64+2];
	ld.global.u8 	%r66, [%rd64+1];
	prmt.b32 	%r67, %r66, %r65, 0x3340U;
	prmt.b32 	%r68, %r67, %r64, 0x5410U;
	dp4a.s32.s32 	%r115, %r61, %r68, %r54;
	add.s32 	%r104, %r104, 8;
	shl.b32 	%r69, %r29, 3;
	add.s32 	%r103, %r103, %r69;
	add.s64 	%rd64, %rd64, 8;
	setp.ne.s32 	%p3, %r104, 0;
	@%p3 bra 	$L__BB0_3;
$L__BB0_4:
	setp.eq.s32 	%p4, %r4, 0;
	@%p4 bra 	$L__BB0_12;
	and.b32  	%r16, %r29, 3;
	setp.lt.u32 	%p5, %r4, 4;
	@%p5 bra 	$L__BB0_7;
	add.s32 	%r71, %r110, %r3;
	cvt.u64.u32 	%rd34, %r71;
	add.s64 	%rd35, %rd2, %rd34;
	mad.lo.s32 	%r72, %r110, %r29, %r1;
	cvt.s64.s32 	%rd36, %r72;
	add.s64 	%rd37, %rd1, %rd36;
	cvt.u64.u32 	%rd38, %r3;
	cvt.u64.u32 	%rd39, %r110;
	add.s64 	%rd40, %rd39, %rd38;
	add.s64 	%rd41, %rd2, %rd40;
	cvt.u64.u32 	%rd42, %r29;
	add.s64 	%rd43, %rd37, %rd42;
	add.s64 	%rd44, %rd43, %rd42;
	add.s64 	%rd45, %rd44, %rd42;
	ld.global.u8 	%r73, [%rd43];
	ld.global.u8 	%r74, [%rd44];
	prmt.b32 	%r75, %r73, %r74, 0x3340U;
	ld.global.u8 	%r76, [%rd37];
	ld.global.u8 	%r77, [%rd45];
	prmt.b32 	%r78, %r77, %r76, 0x3340U;
	prmt.b32 	%r79, %r75, %r78, 0x5410U;
	ld.global.u8 	%r80, [%rd35];
	ld.global.u8 	%r81, [%rd41+3];
	prmt.b32 	%r82, %r81, %r80, 0x3340U;
	ld.global.u8 	%r83, [%rd41+2];
	ld.global.u8 	%r84, [%rd41+1];
	prmt.b32 	%r85, %r84, %r83, 0x3340U;
	prmt.b32 	%r86, %r85, %r82, 0x5410U;
	dp4a.s32.s32 	%r115, %r79, %r86, %r115;
	add.s32 	%r110, %r110, 4;
$L__BB0_7:
	setp.eq.s32 	%p6, %r16, 0;
	@%p6 bra 	$L__BB0_12;
	setp.eq.s32 	%p7, %r16, 1;
	@%p7 bra 	$L__BB0_10;
	add.s32 	%r88, %r110, %r3;
	cvt.u64.u32 	%rd46, %r88;
	add.s64 	%rd47, %rd2, %rd46;
	mad.lo.s32 	%r89, %r110, %r29, %r1;
	cvt.s64.s32 	%rd48, %r89;
	add.s64 	%rd49, %rd1, %rd48;
	ld.global.s8 	%rs1, [%rd49];
	cvt.u64.u32 	%rd50, %r3;
	cvt.u64.u32 	%rd51, %r110;
	add.s64 	%rd52, %rd51, %rd50;
	add.s64 	%rd53, %rd2, %rd52;
	cvt.u64.u32 	%rd54, %r29;
	add.s64 	%rd55, %rd49, %rd54;
	ld.global.s8 	%rs2, [%rd55];
	mov.b32 	%r90, {%rs2, %rs1};
	ld.global.u8 	%r91, [%rd47];
	ld.global.u8 	%r92, [%rd53+1];
	prmt.b32 	%r93, %r92, %r91, 0x3340U;
	prmt.b32 	%r94, %r95, %r96, 0x3340U;
	prmt.b32 	%r97, %r93, %r94, 0x5410U;
	dp2a.lo.s32.s32 	%r115, %r90, %r97, %r115;
	add.s32 	%r110, %r110, 2;
$L__BB0_10:
	and.b32  	%r98, %r29, 1;
	setp.eq.b32 	%p8, %r98, 1;
	not.pred 	%p9, %p8;
	@%p9 bra 	$L__BB0_12;
	add.s32 	%r99, %r110, %r3;
	cvt.u64.u32 	%rd56, %r99;
	add.s64 	%rd57, %rd2, %rd56;
	ld.global.s8 	%rs3, [%rd57];
	mad.lo.s32 	%r100, %r110, %r29, %r1;
	cvt.s64.s32 	%rd58, %r100;
	add.s64 	%rd59, %rd1, %rd58;
	ld.global.s8 	%rs4, [%rd59];
	mul.wide.s16 	%r101, %rs4, %rs3;
	add.s32 	%r115, %r101, %r115;
$L__BB0_12:
	ld.param.u64 	%rd63, [_Z6MatMuliPcS_Pi_param_3];
	cvta.to.global.u64 	%rd60, %rd63;
	mad.lo.s32 	%r102, %r2, %r29, %r1;
	mul.wide.s32 	%rd61, %r102, 4;
	add.s64 	%rd62, %rd60, %rd61;
	st.global.u32 	[%rd62], %r115;
	ret;

}
	// .globl	_Z12SharedMatMuliPcS_Pi
.visible .entry _Z12SharedMatMuliPcS_Pi(
	.param .u32 _Z12SharedMatMuliPcS_Pi_param_0,
	.param .u64 .ptr .align 1 _Z12SharedMatMuliPcS_Pi_param_1,
	.param .u64 .ptr .align 1 _Z12SharedMatMuliPcS_Pi_param_2,
	.param .u64 .ptr .align 1 _Z12SharedMatMuliPcS_Pi_param_3
)
{
	.reg .pred 	%p<3>;
	.reg .b16 	%rs<3>;
	.reg .b32 	%r<165>;
	.reg .b64 	%rd<13>;
	// demoted variable
	.shared .align 1 .b8 _ZZ12SharedMatMuliPcS_PiE2as[4096];
	// demoted variable
	.shared .align 1 .b8 _ZZ12SharedMatMuliPcS_PiE2bs[4096];
	// demoted variable
	.shared .align 4 .b8 _ZZ12SharedMatMuliPcS_PiE2cs[4096];
	ld.param.u32 	%r21, [_Z12SharedMatMuliPcS_Pi_param_0];
	ld.param.u64 	%rd3, [_Z12SharedMatMuliPcS_Pi_param_1];
	ld.param.u64 	%rd4, [_Z12SharedMatMuliPcS_Pi_param_2];
	ld.param.u64 	%rd5, [_Z12SharedMatMuliPcS_Pi_param_3];
	mov.u32 	%r23, %ntid.x;
	mov.u32 	%r24, %ctaid.x;
	mov.u32 	%r1, %tid.x;
	mad.lo.s32 	%r2, %r23, %r24, %r1;
	mov.u32 	%r25, %ntid.y;
	mov.u32 	%r26, %ctaid.y;
	mov.u32 	%r3, %tid.y;
	mad.lo.s32 	%r4, %r25, %r26, %r3;
	shl.b32 	%r27, %r3, 5;
	add.s32 	%r28, %r27, %r1;
	shl.b32 	%r29, %r28, 2;
	mov.u32 	%r30, _ZZ12SharedMatMuliPcS_PiE2cs;
	add.s32 	%r5, %r30, %r29;
	mov.b32 	%r164, 0;
	st.shared.u32 	[%r5], %r164;
	setp.lt.s32 	%p1, %r21, 1;
	@%p1 bra 	$L__BB1_4;
	shl.b32 	%r32, %r3, 7;
	shl.b32 	%r33, %r1, 2;
	add.s32 	%r34, %r32, %r33;
	mov.u32 	%r35, _ZZ12SharedMatMuliPcS_PiE2as;
	add.s32 	%r6, %r35, %r34;
	mov.u32 	%r36, _ZZ12SharedMatMuliPcS_PiE2bs;
	add.s32 	%r7, %r36, %r34;
	add.s32 	%r8, %r35, %r32;
	add.s32 	%r9, %r36, %r33;
	mad.lo.s32 	%r162, %r3, %r21, %r2;
	shl.b32 	%r11, %r21, 5;
	mad.lo.s32 	%r161, %r4, %r21, %r1;
	cvta.to.global.u64 	%rd1, %rd3;
	cvta.to.global.u64 	%rd2, %rd4;
	mov.b32 	%r163, 0;
$L__BB1_2:
	cvt.s64.s32 	%rd6, %r162;
	add.s64 	%rd7, %rd2, %rd6;
	cvt.s64.s32 	%rd8, %r161;
	add.s64 	%rd9, %rd1, %rd8;
	ld.global.u8 	%rs1, [%rd9];
	st.shared.u8 	[%r6], %rs1;
	ld.global.u8 	%rs2, [%rd7];
	st.shared.u8 	[%r7], %rs2;
	bar.sync 	0;
	ld.shared.u32 	%r37, [%r5];
	ld.shared.u8 	%r38, [%r9+384];
	ld.shared.u8 	%r39, [%r9+256];
	prmt.b32 	%r40, %r39, %r38, 0x3340U;
	ld.shared.u8 	%r41, [%r9+128];
	ld.shared.u8 	%r42, [%r9];
	prmt.b32 	%r43, %r42, %r41, 0x3340U;
	prmt.b32 	%r44, %r43, %r40, 0x5410U;
	ld.shared.u8 	%r45, [%r8+12];
	ld.shared.u8 	%r46, [%r8+8];
	prmt.b32 	%r47, %r46, %r45, 0x3340U;
	ld.shared.u8 	%r48, [%r8+4];
	ld.shared.u8 	%r49, [%r8];
	prmt.b32 	%r50, %r49, %r48, 0x3340U;
	prmt.b32 	%r51, %r50, %r47, 0x5410U;
	dp4a.s32.s32 	%r52, %r44, %r51, %r37;
	ld.shared.u8 	%r53, [%r9+896];
	ld.shared.u8 	%r54, [%r9+768];
	prmt.b32 	%r55, %r54, %r53, 0x3340U;
	ld.shared.u8 	%r56, [%r9+640];
	ld.shared.u8 	%r57, [%r9+512];
	prmt.b32 	%r58, %r57, %r56, 0x3340U;
	prmt.b32 	%r59, %r58, %r55, 0x5410U;
	ld.shared.u8 	%r60, [%r8+28];
	ld.shared.u8 	%r61, [%r8+24];
	prmt.b32 	%r62, %r61, %r60, 0x3340U;
	ld.shared.u8 	%r63, [%r8+20];
	ld.shared.u8 	%r64, [%r8+16];
	prmt.b32 	%r65, %r64, %r63, 0x3340U;
	prmt.b32 	%r66, %r65, %r62, 0x5410U;
	dp4a.s32.s32 	%r67, %r59, %r66, %r52;
	ld.shared.u8 	%r68, [%r9+1408];
	ld.shared.u8 	%r69, [%r9+1280];
	prmt.b32 	%r70, %r69, %r68, 0x3340U;
	ld.shared.u8 	%r71, [%r9+1152];
	ld.shared.u8 	%r72, [%r9+1024];
	prmt.b32 	%r73, %r72, %r71, 0x3340U;
	prmt.b32 	%r74, %r73, %r70, 0x5410U;
	ld.shared.u8 	%r75, [%r8+44];
	ld.shared.u8 	%r76, [%r8+40];
	prmt.b32 	%r77, %r76, %r75, 0x3340U;
	ld.shared.u8 	%r78, [%r8+36];
	ld.shared.u8 	%r79, [%r8+32];
	prmt.b32 	%r80, %r79, %r78, 0x3340U;
	prmt.b32 	%r81, %r80, %r77, 0x5410U;
	dp4a.s32.s32 	%r82, %r74, %r81, %r67;
	ld.shared.u8 	%r83, [%r9+1920];
	ld.shared.u8 	%r84, [%r9+1792];
	prmt.b32 	%r85, %r84, %r83, 0x3340U;
	ld.shared.u8 	%r86, [%r9+1664];
	ld.shared.u8 	%r87, [%r9+1536];
	prmt.b32 	%r88, %r87, %r86, 0x3340U;
	prmt.b32 	%r89, %r88, %r85, 0x5410U;
	ld.shared.u8 	%r90, [%r8+60];
	ld.shared.u8 	%r91, [%r8+56];
	prmt.b32 	%r92, %r91, %r90, 0x3340U;
	ld.shared.u8 	%r93, [%r8+52];
	ld.shared.u8 	%r94, [%r8+48];
	prmt.b32 	%r95, %r94, %r93, 0x3340U;
	prmt.b32 	%r96, %r95, %r92, 0x5410U;
	dp4a.s32.s32 	%r97, %r89, %r96, %r82;
	ld.shared.u8 	%r98, [%r9+2432];
	ld.shared.u8 	%r99, [%r9+2304];
	prmt.b32 	%r100, %r99, %r98, 0x3340U;
	ld.shared.u8 	%r101, [%r9+2176];
	ld.shared.u8 	%r102, [%r9+2048];
	prmt.b32 	%r103, %r102, %r101, 0x3340U;
	prmt.b32 	%r104, %r103, %r100, 0x5410U;
	ld.shared.u8 	%r105, [%r8+76];
	ld.shared.u8 	%r106, [%r8+72];
	prmt.b32 	%r107, %r106, %r105, 0x3340U;
	ld.shared.u8 	%r108, [%r8+68];
	ld.shared.u8 	%r109, [%r8+64];
	prmt.b32 	%r110, %r109, %r108, 0x3340U;
	prmt.b32 	%r111, %r110, %r107, 0x5410U;
	dp4a.s32.s32 	%r112, %r104, %r111, %r97;
	ld.shared.u8 	%r113, [%r9+2944];
	ld.shared.u8 	%r114, [%r9+2816];
	prmt.b32 	%r115, %r114, %r113, 0x3340U;
	ld.shared.u8 	%r116, [%r9+2688];
	ld.shared.u8 	%r117, [%r9+2560];
	prmt.b32 	%r118, %r117, %r116, 0x3340U;
	prmt.b32 	%r119, %r118, %r115, 0x5410U;
	ld.shared.u8 	%r120, [%r8+92];
	ld.shared.u8 	%r121, [%r8+88];
	prmt.b32 	%r122, %r121, %r120, 0x3340U;
	ld.shared.u8 	%r123, [%r8+84];
	ld.shared.u8 	%r124, [%r8+80];
	prmt.b32 	%r125, %r124, %r123, 0x3340U;
	prmt.b32 	%r126, %r125, %r122, 0x5410U;
	dp4a.s32.s32 	%r127, %r119, %r126, %r112;
	ld.shared.u8 	%r128, [%r9+3456];
	ld.shared.u8 	%r129, [%r9+3328];
	prmt.b32 	%r130, %r129, %r128, 0x3340U;
	ld.shared.u8 	%r131, [%r9+3200];
	ld.shared.u8 	%r132, [%r9+3072];
	prmt.b32 	%r133, %r132, %r131, 0x3340U;
	prmt.b32 	%r134, %r133, %r130, 0x5410U;
	ld.shared.u8 	%r135, [%r8+108];
	ld.shared.u8 	%r136, [%r8+104];
	prmt.b32 	%r137, %r136, %r135, 0x3340U;
	ld.shared.u8 	%r138, [%r8+100];
	ld.shared.u8 	%r139, [%r8+96];
	prmt.b32 	%r140, %r139, %r138, 0x3340U;
	prmt.b32 	%r141, %r140, %r137, 0x5410U;
	dp4a.s32.s32 	%r142, %r134, %r141, %r127;
	ld.shared.u8 	%r143, [%r9+3968];
	ld.shared.u8 	%r144, [%r9+3840];
	prmt.b32 	%r145, %r144, %r143, 0x3340U;
	ld.shared.u8 	%r146, [%r9+3712];
	ld.shared.u8 	%r147, [%r9+3584];
	prmt.b32 	%r148, %r147, %r146, 0x3340U;
	prmt.b32 	%r149, %r148, %r145, 0x5410U;
	ld.shared.u8 	%r150, [%r8+124];
	ld.shared.u8 	%r151, [%r8+120];
	prmt.b32 	%r152, %r151, %r150, 0x3340U;
	ld.shared.u8 	%r153, [%r8+116];
	ld.shared.u8 	%r154, [%r8+112];
	prmt.b32 	%r155, %r154, %r153, 0x3340U;
	prmt.b32 	%r156, %r155, %r152, 0x5410U;
	dp4a.s32.s32 	%r157, %r149, %r156, %r142;
	st.shared.u32 	[%r5], %r157;
	bar.sync 	0;
	add.s32 	%r163, %r163, 32;
	add.s32 	%r162, %r162, %r11;
	add.s32 	%r161, %r161, 32;
	setp.lt.s32 	%p2, %r163, %r21;
	@%p2 bra 	$L__BB1_2;
	ld.shared.u32 	%r164, [%r5];
$L__BB1_4:
	cvta.to.global.u64 	%rd10, %rd5;
	mad.lo.s32 	%r158, %r4, %r21, %r2;
	mul.wide.s32 	%rd11, %r158, 4;
	add.s64 	%rd12, %rd10, %rd11;
	ld.global.u32 	%r159, [%rd12];
	add.s32 	%r160, %r159, %r164;
	st.global.u32 	[%rd12], %r160;
	ret;

}


// ===== COMPILED SASS (sm_100) =====

	.target	sm_100

	.elftype	@"ET_EXEC"


//--------------------- .note.nv.tkinfo           --------------------------
	.section	.note.nv.tkinfo,"",@"SHT_NOTE"
	.sectionflags	@"SHF_NOTE_NV_TKINFO"
	.tkinfo
        /*0018*/ 	.word	0x00000002
        /*0030*/ 	.string	""
        /*0030*/ 	.string	"ptxas"
        /*0030*/ 	.string	"Cuda compilation tools, release 13.0, V13.0.88"
        /*0030*/ 	.string	"Build cuda_13.0.r13.0/compiler.36424714_0"
        /*0030*/ 	.string	"-arch sm_100 -m 64 "



//--------------------- .note.nv.cuinfo           --------------------------
	.section	.note.nv.cuinfo,"",@"SHT_NOTE"
	.sectionflags	@"SHF_NOTE_NV_CUINFO"
        /*0018*/ 	.short	0x0002
        /*001a*/ 	.short	0x0064
        /*001c*/ 	.short	0x0082
	.zero		2


//--------------------- .nv.info                  --------------------------
	.section	.nv.info,"",@"SHT_CUDA_INFO"
	.align	4


	//----- nvinfo : EIATTR_REGCOUNT
	.align		4
        /*0000*/ 	.byte	0x04, 0x2f
        /*0002*/ 	.short	(.L_1 - .L_0)
	.align		4
.L_0:
        /*0004*/ 	.word	index@(_Z6MatMuliPcS_Pi)
        /*0008*/ 	.word	0x0000001c


	//----- nvinfo : EIATTR_FRAME_SIZE
	.align		4
.L_1:
        /*000c*/ 	.byte	0x04, 0x11
        /*000e*/ 	.short	(.L_3 - .L_2)
	.align		4
.L_2:
        /*0010*/ 	.word	index@(_Z6MatMuliPcS_Pi)
        /*0014*/ 	.word	0x00000000


	//----- nvinfo : EIATTR_REGCOUNT
	.align		4
.L_3:
        /*0018*/ 	.byte	0x04, 0x2f
        /*001a*/ 	.short	(.L_5 - .L_4)
	.align		4
.L_4:
        /*001c*/ 	.word	index@(_Z12SharedMatMuliPcS_Pi)
        /*0020*/ 	.word	0x0000001e


	//----- nvinfo : EIATTR_FRAME_SIZE
	.align		4
.L_5:
        /*0024*/ 	.byte	0x04, 0x11
        /*0026*/ 	.short	(.L_7 - .L_6)
	.align		4
.L_6:
        /*0028*/ 	.word	index@(_Z12SharedMatMuliPcS_Pi)
        /*002c*/ 	.word	0x00000000


	//----- nvinfo : EIATTR_MIN_STACK_SIZE
	.align		4
.L_7:
        /*0030*/ 	.byte	0x04, 0x12
        /*0032*/ 	.short	(.L_9 - .L_8)
	.align		4
.L_8:
        /*0034*/ 	.word	index@(_Z12SharedMatMuliPcS_Pi)
        /*0038*/ 	.word	0x00000000


	//----- nvinfo : EIATTR_MIN_STACK_SIZE
	.align		4
.L_9:
        /*003c*/ 	.byte	0x04, 0x12
        /*003e*/ 	.short	(.L_11 - .L_10)
	.align		4
.L_10:
        /*0040*/ 	.word	index@(_Z6MatMuliPcS_Pi)
        /*0044*/ 	.word	0x00000000
.L_11:


//--------------------- .nv.compat                --------------------------
	.section	.nv.compat,"",@"SHT_CUDA_COMPAT_INFO"
	.align	4
        /*0000*/ 	.byte	0x02, 0x09, 0x00, 0x00, 0x02, 0x02, 0x01, 0x00, 0x02, 0x05, 0x05, 0x00, 0x03, 0x07, 0x01, 0x01
        /*0010*/ 	.byte	0x02, 0x03, 0x00, 0x00, 0x02, 0x06, 0x01, 0x00, 0x04, 0x0b, 0x08, 0x00, 0x09, 0x00, 0x00, 0x00
        /*0020*/ 	.byte	0x00, 0x00, 0x00, 0x00


//--------------------- .nv.info._Z12SharedMatMuliPcS_Pi --------------------------
	.section	.nv.info._Z12SharedMatMuliPcS_Pi,"",@"SHT_CUDA_INFO"
	.sectionflags	@""
	.align	4


	//----- nvinfo : EIATTR_CUDA_API_VERSION
	.align		4
        /*0000*/ 	.byte	0x04, 0x37
        /*0002*/ 	.short	(.L_13 - .L_12)
.L_12:
        /*0004*/ 	.word	0x00000082


	//----- nvinfo : EIATTR_KPARAM_INFO
	.align		4
.L_13:
        /*0008*/ 	.byte	0x04, 0x17
        /*000a*/ 	.short	(.L_15 - .L_14)
.L_14:
        /*000c*/ 	.word	0x00000000
        /*0010*/ 	.short	0x0003
        /*0012*/ 	.short	0x0018
        /*0014*/ 	.byte	0x00, 0xf5, 0x21, 0x00


	//----- nvinfo : EIATTR_KPARAM_INFO
	.align		4
.L_15:
        /*0018*/ 	.byte	0x04, 0x17
        /*001a*/ 	.short	(.L_17 - .L_16)
.L_16:
        /*001c*/ 	.word	0x00000000
        /*0020*/ 	.short	0x0002
        /*0022*/ 	.short	0x0010
        /*0024*/ 	.byte	0x00, 0xf5, 0x21, 0x00


	//----- nvinfo : EIATTR_KPARAM_INFO
	.align		4
.L_17:
        /*0028*/ 	.byte	0x04, 0x17
        /*002a*/ 	.short	(.L_19 - .L_18)
.L_18:
        /*002c*/ 	.word	0x00000000
        /*0030*/ 	.short	0x0001
        /*0032*/ 	.short	0x0008
        /*0034*/ 	.byte	0x00, 0xf5, 0x21, 0x00


	//----- nvinfo : EIATTR_KPARAM_INFO
	.align		4
.L_19:
        /*0038*/ 	.byte	0x04, 0x17
        /*003a*/ 	.short	(.L_21 - .L_20)
.L_20:
        /*003c*/ 	.word	0x00000000
        /*0040*/ 	.short	0x0000
        /*0042*/ 	.short	0x0000
        /*0044*/ 	.byte	0x00, 0xf0, 0x11, 0x00


	//----- nvinfo : EIATTR_SPARSE_MMA_MASK
	.align		4
.L_21:
        /*0048*/ 	.byte	0x03, 0x50
        /*004a*/ 	.short	0x0000


	//----- nvinfo : EIATTR_MAXREG_COUNT
	.align		4
        /*004c*/ 	.byte	0x03, 0x1b
        /*004e*/ 	.short	0x00ff


	//----- nvinfo : EIATTR_NUM_BARRIERS
	.align		4
        /*0050*/ 	.byte	0x02, 0x4c
        /*0052*/ 	.byte	0x01
	.zero		1


	//----- nvinfo : EIATTR_MERCURY_ISA_VERSION
	.align		4
        /*0054*/ 	.byte	0x03, 0x5f
        /*0056*/ 	.short	0x0101


	//----- nvinfo : EIATTR_VRC_CTA_INIT_COUNT
	.align		4
        /*0058*/ 	.byte	0x02, 0x4a
	.zero		1
	.zero		1


	//----- nvinfo : EIATTR_EXIT_INSTR_OFFSETS
	.align		4
        /*005c*/ 	.byte	0x04, 0x1c
        /*005e*/ 	.short	(.L_23 - .L_22)


	//   ....[0]....
.L_22:
        /*0060*/ 	.word	0x00000b00


	//----- nvinfo : EIATTR_CBANK_PARAM_SIZE
	.align		4
.L_23:
        /*0064*/ 	.byte	0x03, 0x19
        /*0066*/ 	.short	0x0020


	//----- nvinfo : EIATTR_PARAM_CBANK
	.align		4
        /*0068*/ 	.byte	0x04, 0x0a
        /*006a*/ 	.short	(.L_25 - .L_24)
	.align		4
.L_24:
        /*006c*/ 	.word	index@(.nv.constant0._Z12SharedMatMuliPcS_Pi)
        /*0070*/ 	.short	0x0380
        /*0072*/ 	.short	0x0020


	//----- nvinfo : EIATTR_SW_WAR
	.align		4
.L_25:
        /*0074*/ 	.byte	0x04, 0x36
        /*0076*/ 	.short	(.L_27 - .L_26)
.L_26:
        /*0078*/ 	.word	0x00000008
.L_27:


//--------------------- .nv.info._Z6MatMuliPcS_Pi --------------------------
	.section	.nv.info._Z6MatMuliPcS_Pi,"",@"SHT_CUDA_INFO"
	.sectionflags	@""
	.align	4


	//----- nvinfo : EIATTR_CUDA_API_VERSION
	.align		4
        /*0000*/ 	.byte	0x04, 0x37
        /*0002*/ 	.short	(.L_29 - .L_28)
.L_28:
        /*0004*/ 	.word	0x00000082


	//----- nvinfo : EIATTR_KPARAM_INFO
	.align		4
.L_29:
        /*0008*/ 	.byte	0x04, 0x17
        /*000a*/ 	.short	(.L_31 - .L_30)
.L_30:
        /*000c*/ 	.word	0x00000000
        /*0010*/ 	.short	0x0003
        /*0012*/ 	.short	0x0018
        /*0014*/ 	.byte	0x00, 0xf5, 0x21, 0x00


	//----- nvinfo : EIATTR_KPARAM_INFO
	.align		4
.L_31:
        /*0018*/ 	.byte	0x04, 0x17
        /*001a*/ 	.short	(.L_33 - .L_32)
.L_32:
        /*001c*/ 	.word	0x00000000
        /*0020*/ 	.short	0x0002
        /*0022*/ 	.short	0x0010
        /*0024*/ 	.byte	0x00, 0xf5, 0x21, 0x00


	//----- nvinfo : EIATTR_KPARAM_INFO
	.align		4
.L_33:
        /*0028*/ 	.byte	0x04, 0x17
        /*002a*/ 	.short	(.L_35 - .L_34)
.L_34:
        /*002c*/ 	.word	0x00000000
        /*0030*/ 	.short	0x0001
        /*0032*/ 	.short	0x0008
        /*0034*/ 	.byte	0x00, 0xf5, 0x21, 0x00


	//----- nvinfo : EIATTR_KPARAM_INFO
	.align		4
.L_35:
        /*0038*/ 	.byte	0x04, 0x17
        /*003a*/ 	.short	(.L_37 - .L_36)
.L_36:
        /*003c*/ 	.word	0x00000000
        /*0040*/ 	.short	0x0000
        /*0042*/ 	.short	0x0000
        /*0044*/ 	.byte	0x00, 0xf0, 0x11, 0x00


	//----- nvinfo : EIATTR_SPARSE_MMA_MASK
	.align		4
.L_37:
        /*0048*/ 	.byte	0x03, 0x50
        /*004a*/ 	.short	0x0000


	//----- nvinfo : EIATTR_MAXREG_COUNT
	.align		4
        /*004c*/ 	.byte	0x03, 0x1b
        /*004e*/ 	.short	0x00ff


	//----- nvinfo : EIATTR_MERCURY_ISA_VERSION
	.align		4
        /*0050*/ 	.byte	0x03, 0x5f
        /*0052*/ 	.short	0x0101


	//----- nvinfo : EIATTR_VRC_CTA_INIT_COUNT
	.align		4
        /*0054*/ 	.byte	0x02, 0x4a
	.zero		1
	.zero		1


	//----- nvinfo : EIATTR_EXIT_INSTR_OFFSETS
	.align		4
        /*0058*/ 	.byte	0x04, 0x1c
        /*005a*/ 	.short	(.L_39 - .L_38)


	//   ....[0]....
.L_38:
        /*005c*/ 	.word	0x00000b40


	//----- nvinfo : EIATTR_CBANK_PARAM_SIZE
	.align		4
.L_39:
        /*0060*/ 	.byte	0x03, 0x19
        /*0062*/ 	.short	0x0020


	//----- nvinfo : EIATTR_PARAM_CBANK
	.align		4
        /*0064*/ 	.byte	0x04, 0x0a
        /*0066*/ 	.short	(.L_41 - .L_40)
	.align		4
.L_40:
        /*0068*/ 	.word	index@(.nv.constant0._Z6MatMuliPcS_Pi)
        /*006c*/ 	.short	0x0380
        /*006e*/ 	.short	0x0020


	//----- nvinfo : EIATTR_SW_WAR
	.align		4
.L_41:
        /*0070*/ 	.byte	0x04, 0x36
        /*0072*/ 	.short	(.L_43 - .L_42)
.L_42:
        /*0074*/ 	.word	0x00000008
.L_43:


//--------------------- .nv.callgraph             --------------------------
	.section	.nv.callgraph,"",@"SHT_CUDA_CALLGRAPH"
	.align	4
	.sectionentsize	8
	.align		4
        /*0000*/ 	.word	0x00000000
	.align		4
        /*0004*/ 	.word	0xffffffff
	.align		4
        /*0008*/ 	.word	0x00000000
	.align		4
        /*000c*/ 	.word	0xfffffffe
	.align		4
        /*0010*/ 	.word	0x00000000
	.align		4
        /*0014*/ 	.word	0xfffffffd
	.align		4
        /*0018*/ 	.word	0x00000000
	.align		4
        /*001c*/ 	.word	0xfffffffc


//--------------------- .text._Z12SharedMatMuliPcS_Pi --------------------------
	.section	.text._Z12SharedMatMuliPcS_Pi,"ax",@progbits
	.align	128
        .global         _Z12SharedMatMuliPcS_Pi
        .type           _Z12SharedMatMuliPcS_Pi,@function
        .size           _Z12SharedMatMuliPcS_Pi,(.L_x_9 - _Z12SharedMatMuliPcS_Pi)
        .other          _Z12SharedMatMuliPcS_Pi,@"STO_CUDA_ENTRY STV_DEFAULT"
_Z12SharedMatMuliPcS_Pi:
.text._Z12SharedMatMuliPcS_Pi:
[----:B------:R-:W-:Y:S01]  /*0000*/  LDC R1, c[0x0][0x37c] ;  /* 0x0000df00ff017b82 */ /* 0x000fe20000000800 */
[----:B------:R-:W0:Y:S07]  /*0010*/  S2R R6, SR_TID.X ;  /* 0x0000000000067919 */ /* 0x000e2e0000002100 */
[----:B------:R-:W1:Y:S01]  /*0020*/  S2UR UR7, SR_CgaCtaId ;  /* 0x00000000000779c3 */ /* 0x000e620000008800 */
[----:B------:R-:W-:Y:S01]  /*0030*/  UMOV UR4, 0x400 ;  /* 0x0000040000047882 */ /* 0x000fe20000000000 */
[----:B------:R-:W2:Y:S01]  /*0040*/  LDCU UR6, c[0x0][0x360] ;  /* 0x00006c00ff0677ac */ /* 0x000ea20008000800 */
[----:B------:R-:W0:Y:S01]  /*0050*/  S2R R11, SR_TID.Y ;  /* 0x00000000000b7919 */ /* 0x000e220000002200 */
[----:B------:R-:W-:Y:S01]  /*0060*/  IMAD.MOV.U32 R4, RZ, RZ, RZ ;  /* 0x000000ffff047224 */ /* 0x000fe200078e00ff */
[----:B------:R-:W-:Y:S01]  /*0070*/  UIADD3 UR5, UPT, UPT, UR4, 0x2000, URZ ;  /* 0x0000200004057890 */ /* 0x000fe2000fffe0ff */
[----:B------:R-:W2:Y:S02]  /*0080*/  S2R R3, SR_CTAID.X ;  /* 0x0000000000037919 */ /* 0x000ea40000002500 */
[----:B------:R-:W3:Y:S01]  /*0090*/  LDC R0, c[0x0][0x380] ;  /* 0x0000e000ff007b82 */ /* 0x000ee20000000800 */
[----:B------:R-:W4:Y:S01]  /*00a0*/  LDCU.64 UR8, c[0x0][0x358] ;  /* 0x00006b00ff0877ac */ /* 0x000f220008000a00 */
[----:B------:R-:W5:Y:S01]  /*00b0*/  S2R R5, SR_CTAID.Y ;  /* 0x0000000000057919 */ /* 0x000f620000002600 */
[----:B-1----:R-:W-:Y:S01]  /*00c0*/  ULEA UR5, UR7, UR5, 0x18 ;  /* 0x0000000507057291 */ /* 0x002fe2000f8ec0ff */
[----:B---3--:R-:W-:Y:S01]  /*00d0*/  ISETP.GE.AND P0, PT, R0, 0x1, PT ;  /* 0x000000010000780c */ /* 0x008fe20003f06270 */
[----:B0-----:R-:W-:-:S02]  /*00e0*/  IMAD R2, R11, 0x20, R6 ;  /* 0x000000200b027824 */ /* 0x001fc400078e0206 */
[----:B--2---:R-:W-:-:S03]  /*00f0*/  IMAD R3, R3, UR6, R6 ;  /* 0x0000000603037c24 */ /* 0x004fc6000f8e0206 */
[----:B------:R-:W-:-:S04]  /*0100*/  LEA R2, R2, UR5, 0x2 ;  /* 0x0000000502027c11 */ /* 0x000fc8000f8e10ff */
[----:B------:R-:W5:Y:S01]  /*0110*/  LDCU UR5, c[0x0][0x364] ;  /* 0x00006c80ff0577ac */ /* 0x000f620008000800 */
[----:B------:R0:W-:Y:S01]  /*0120*/  STS [R2], RZ ;  /* 0x000000ff02007388 */ /* 0x0001e20000000800 */
[----:B-----5:R-:W-:Y:S01]  /*0130*/  IMAD R5, R5, UR5, R11 ;  /* 0x0000000505057c24 */ /* 0x020fe2000f8e020b */
[----:B0---4-:R-:W-:Y:S06]  /*0140*/  @!P0 BRA `(.L_x_0) ;  /* 0x0000000800548947 */ /* 0x011fec0003800000 */
[----:B------:R-:W-:Y:S01]  /*0150*/  ULEA UR5, UR7, UR4, 0x18 ;  /* 0x0000000407057291 */ /* 0x000fe2000f8ec0ff */
[----:B------:R-:W-:Y:S01]  /*0160*/  IMAD.SHL.U32 R4, R6, 0x4, RZ ;  /* 0x0000000406047824 */ /* 0x000fe200078e00ff */
[----:B------:R-:W-:Y:S01]  /*0170*/  UIADD3 UR6, UPT, UPT, UR4, 0x1000, URZ ;  /* 0x0000100004067890 */ /* 0x000fe2000fffe0ff */
[-C--:B------:R-:W-:Y:S01]  /*0180*/  IMAD R9, R5, R0.reuse, R6 ;  /* 0x0000000005097224 */ /* 0x080fe200078e0206 */
[----:B------:R-:W0:Y:S01]  /*0190*/  LDCU.64 UR12, c[0x0][0x388] ;  /* 0x00007100ff0c77ac */ /* 0x000e220008000a00 */
[C---:B------:R-:W-:Y:S01]  /*01a0*/  IMAD R7, R11.reuse, R0, R3 ;  /* 0x000000000b077224 */ /* 0x040fe200078e0203 */
[C---:B------:R-:W-:Y:S01]  /*01b0*/  LEA R6, R11.reuse, UR5, 0x7 ;  /* 0x000000050b067c11 */ /* 0x040fe2000f8e38ff */
[----:B------:R-:W-:Y:S01]  /*01c0*/  IMAD R8, R11, 0x80, R4 ;  /* 0x000000800b087824 */ /* 0x000fe200078e0204 */
[----:B------:R-:W1:Y:S01]  /*01d0*/  LDCU.64 UR10, c[0x0][0x390] ;  /* 0x00007200ff0a77ac */ /* 0x000e620008000a00 */
[----:B------:R-:W-:Y:S01]  /*01e0*/  ULEA UR6, UR7, UR6, 0x18 ;  /* 0x0000000607067291 */ /* 0x000fe2000f8ec0ff */
[----:B------:R-:W-:-:S11]  /*01f0*/  UMOV UR4, URZ ;  /* 0x000000ff00047c82 */ /* 0x000fd60008000000 */
.L_x_1:
[----:B0-----:R-:W-:Y:S02]  /*0200*/  IADD3 R10, P1, PT, R9, UR12, RZ ;  /* 0x0000000c090a7c10 */ /* 0x001fe4000ff3e0ff */
[----:B-1----:R-:W-:Y:S02]  /*0210*/  IADD3 R12, P0, PT, R7, UR10, RZ ;  /* 0x0000000a070c7c10 */ /* 0x002fe4000ff1e0ff */
[----:B--2---:R-:W-:Y:S02]  /*0220*/  LEA.HI.X.SX32 R11, R9, UR13, 0x1, P1 ;  /* 0x0000000d090b7c11 */ /* 0x004fe400088f0eff */
[----:B------:R-:W-:-:S04]  /*0230*/  LEA.HI.X.SX32 R13, R7, UR11, 0x1, P0 ;  /* 0x0000000b070d7c11 */ /* 0x000fc800080f0eff */
[----:B------:R-:W2:Y:S04]  /*0240*/  LDG.E.U8 R11, desc[UR8][R10.64] ;  /* 0x000000080a0b7981 */ /* 0x000ea8000c1e1100 */
[----:B------:R-:W3:Y:S01]  /*0250*/  LDG.E.U8 R13, desc[UR8][R12.64] ;  /* 0x000000080c0d7981 */ /* 0x000ee2000c1e1100 */
[----:B------:R-:W-:Y:S01]  /*0260*/  UIADD3 UR4, UPT, UPT, UR4, 0x20, URZ ;  /* 0x0000002004047890 */ /* 0x000fe2000fffe0ff */
[----:B------:R-:W-:Y:S02]  /*0270*/  VIADD R9, R9, 0x20 ;  /* 0x0000002009097836 */ /* 0x000fe40000000000 */
[----:B------:R-:W-:-:S03]  /*0280*/  IMAD R7, R0, 0x20, R7 ;  /* 0x0000002000077824 */ /* 0x000fc600078e0207 */
[----:B------:R-:W-:Y:S01]  /*0290*/  ISETP.LE.AND P0, PT, R0, UR4, PT ;  /* 0x0000000400007c0c */ /* 0x000fe2000bf03270 */
[----:B--2---:R-:W-:Y:S04]  /*02a0*/  STS.U8 [R8+UR5], R11 ;  /* 0x0000000b08007988 */ /* 0x004fe80008000005 */
[----:B---3--:R-:W-:Y:S01]  /*02b0*/  STS.U8 [R8+UR6], R13 ;  /* 0x0000000d08007988 */ /* 0x008fe20008000006 */
[----:B------:R-:W-:Y:S06]  /*02c0*/  BAR.SYNC.DEFER_BLOCKING 0x0 ;  /* 0x0000000000007b1d */ /* 0x000fec0000010000 */
[----:B------:R-:W-:Y:S04]  /*02d0*/  LDS.U8 R19, [R4+UR6+0x180] ;  /* 0x0001800604137984 */ /* 0x000fe80008000000 */
[----:B------:R-:W0:Y:S04]  /*02e0*/  LDS.U8 R20, [R4+UR6+0x100] ;  /* 0x0001000604147984 */ /* 0x000e280008000000 */
[----:B------:R-:W-:Y:S04]  /*02f0*/  LDS.U8 R21, [R4+UR6+0x80] ;  /* 0x0000800604157984 */ /* 0x000fe80008000000 */
[----:B------:R-:W1:Y:S04]  /*0300*/  LDS.U8 R22, [R4+UR6] ;  /* 0x0000000604167984 */ /* 0x000e680008000000 */
[----:B------:R-:W-:Y:S04]  /*0310*/  LDS.U8 R23, [R6+0xc] ;  /* 0x00000c0006177984 */ /* 0x000fe80000000000 */
[----:B------:R-:W2:Y:S04]  /*0320*/  LDS.U8 R24, [R6+0x8] ;  /* 0x0000080006187984 */ /* 0x000ea80000000000 */
[----:B------:R-:W-:Y:S04]  /*0330*/  LDS.U8 R25, [R6+0x4] ;  /* 0x0000040006197984 */ /* 0x000fe80000000000 */
[----:B------:R-:W3:Y:S04]  /*0340*/  LDS.U8 R26, [R6] ;  /* 0x00000000061a7984 */ /* 0x000ee80000000000 */
[----:B------:R-:W-:Y:S04]  /*0350*/  LDS.U8 R10, [R4+UR6+0x380] ;  /* 0x00038006040a7984 */ /* 0x000fe80008000000 */
[----:B------:R-:W4:Y:S04]  /*0360*/  LDS.U8 R11, [R4+UR6+0x300] ;  /* 0x00030006040b7984 */ /* 0x000f280008000000 */
[----:B------:R-:W-:Y:S04]  /*0370*/  LDS.U8 R12, [R4+UR6+0x280] ;  /* 0x00028006040c7984 */ /* 0x000fe80008000000 */
[----:B------:R-:W5:Y:S01]  /*0380*/  LDS.U8 R13, [R4+UR6+0x200] ;  /* 0x00020006040d7984 */ /* 0x000f620008000000 */
[----:B0-----:R-:W-:-:S03]  /*0390*/  PRMT R19, R20, 0x3340, R19 ;  /* 0x0000334014137816 */ /* 0x001fc60000000013 */
[----:B------:R-:W-:Y:S04]  /*03a0*/  LDS.U8 R14, [R6+0x1c] ;  /* 0x00001c00060e7984 */ /* 0x000fe80000000000 */
[----:B------:R-:W0:Y:S01]  /*03b0*/  LDS.U8 R15, [R6+0x18] ;  /* 0x00001800060f7984 */ /* 0x000e220000000000 */
[----:B-1----:R-:W-:-:S03]  /*03c0*/  PRMT R22, R22, 0x3340, R21 ;  /* 0x0000334016167816 */ /* 0x002fc60000000015 */
[----:B------:R-:W-:Y:S01]  /*03d0*/  LDS.U8 R16, [R6+0x14] ;  /* 0x0000140006107984 */ /* 0x000fe20000000000 */
[----:B------:R-:W-:-:S03]  /*03e0*/  PRMT R19, R22, 0x5410, R19 ;  /* 0x0000541016137816 */ /* 0x000fc60000000013 */
[----:B------:R-:W1:Y:S01]  /*03f0*/  LDS.U8 R17, [R6+0x10] ;  /* 0x0000100006117984 */ /* 0x000e620000000000 */
[----:B--2---:R-:W-:-:S03]  /*0400*/  PRMT R23, R24, 0x3340, R23 ;  /* 0x0000334018177816 */ /* 0x004fc60000000017 */
[----:B------:R-:W2:Y:S01]  /*0410*/  LDS R18, [R2] ;  /* 0x0000000002127984 */ /* 0x000ea20000000800 */
[----:B---3--:R-:W-:-:S03]  /*0420*/  PRMT R26, R26, 0x3340, R25 ;  /* 0x000033401a1a7816 */ /* 0x008fc60000000019 */
[----:B------:R-:W-:Y:S01]  /*0430*/  LDS.U8 R24, [R6+0x24] ;  /* 0x0000240006187984 */ /* 0x000fe20000000000 */
[----:B------:R-:W-:-:S03]  /*0440*/  PRMT R23, R26, 0x5410, R23 ;  /* 0x000054101a177816 */ /* 0x000fc60000000017 */
[----:B------:R-:W-:Y:S01]  /*0450*/  LDS.U8 R27, [R6+0x20] ;  /* 0x00002000061b7984 */ /* 0x000fe20000000000 */
[----:B----4-:R-:W-:-:S03]  /*0460*/  PRMT R10, R11, 0x3340, R10 ;  /* 0x000033400b0a7816 */ /* 0x010fc6000000000a */
[----:B------:R-:W-:Y:S04]  /*0470*/  LDS.U8 R22, [R6+0x2c] ;  /* 0x00002c0006167984 */ /* 0x000fe80000000000 */
[----:B------:R-:W-:Y:S01]  /*0480*/  LDS.U8 R25, [R6+0x28] ;  /* 0x0000280006197984 */ /* 0x000fe20000000000 */
[----:B-----5:R-:W-:-:S03]  /*0490*/  PRMT R13, R13, 0x3340, R12 ;  /* 0x000033400d0d7816 */ /* 0x020fc6000000000c */
[----:B------:R-:W-:Y:S01]  /*04a0*/  LDS.U8 R20, [R4+UR6+0x600] ;  /* 0x0006000604147984 */ /* 0x000fe20008000000 */
[----:B------:R-:W-:-:S03]  /*04b0*/  PRMT R10, R13, 0x5410, R10 ;  /* 0x000054100d0a7816 */ /* 0x000fc6000000000a */
[----:B------:R-:W-:Y:S01]  /*04c0*/  LDS.U8 R12, [R4+UR6+0x500] ;  /* 0x00050006040c7984 */ /* 0x000fe20008000000 */
[----:B0-----:R-:W-:-:S03]  /*04d0*/  PRMT R14, R15, 0x3340, R14 ;  /* 0x000033400f0e7816 */ /* 0x001fc6000000000e */
[----:B------:R-:W0:Y:S04]  /*04e0*/  LDS.U8 R13, [R4+UR6+0x580] ;  /* 0x00058006040d7984 */ /* 0x000e280008000000 */
[----:B------:R-:W-:Y:S01]  /*04f0*/  LDS.U8 R15, [R4+UR6+0x400] ;  /* 0x00040006040f7984 */ /* 0x000fe20008000000 */
[----:B-1----:R-:W-:-:S03]  /*0500*/  PRMT R17, R17, 0x3340, R16 ;  /* 0x0000334011117816 */ /* 0x002fc60000000010 */
[----:B------:R-:W-:Y:S01]  /*0510*/  LDS.U8 R21, [R6+0x38] ;  /* 0x0000380006157984 */ /* 0x000fe20000000000 */
[----:B------:R-:W-:Y:S01]  /*0520*/  PRMT R14, R17, 0x5410, R14 ;  /* 0x00005410110e7816 */ /* 0x000fe2000000000e */
[----:B--2---:R-:W-:Y:S02]  /*0530*/  IDP.4A.S8.S8 R11, R19, R23, R18 ;  /* 0x00000017130b7226 */ /* 0x004fe40000000612 */
[----:B------:R-:W1:Y:S02]  /*0540*/  LDS.U8 R17, [R4+UR6+0x680] ;  /* 0x0006800604117984 */ /* 0x000e640008000000 */
[----:B------:R-:W-:Y:S02]  /*0550*/  IDP.4A.S8.S8 R11, R10, R14, R11 ;  /* 0x0000000e0a0b7226 */ /* 0x000fe4000000060b */
[----:B------:R-:W-:Y:S04]  /*0560*/  LDS.U8 R23, [R4+UR6+0x700] ;  /* 0x0007000604177984 */ /* 0x000fe80008000000 */
[----:B------:R-:W2:Y:S04]  /*0570*/  LDS.U8 R10, [R4+UR6+0x480] ;  /* 0x00048006040a7984 */ /* 0x000ea80008000000 */
[----:B------:R-:W3:Y:S04]  /*0580*/  LDS.U8 R14, [R4+UR6+0x780] ;  /* 0x00078006040e7984 */ /* 0x000ee80008000000 */
[----:B------:R-:W4:Y:S04]  /*0590*/  LDS.U8 R16, [R6+0x3c] ;  /* 0x00003c0006107984 */ /* 0x000f280000000000 */
[----:B------:R-:W-:Y:S04]  /*05a0*/  LDS.U8 R18, [R6+0x34] ;  /* 0x0000340006127984 */ /* 0x000fe80000000000 */
[----:B------:R-:W5:Y:S01]  /*05b0*/  LDS.U8 R19, [R6+0x30] ;  /* 0x0000300006137984 */ /* 0x000f620000000000 */
[----:B0-----:R-:W-:-:S02]  /*05c0*/  PRMT R13, R12, 0x3340, R13 ;  /* 0x000033400c0d7816 */ /* 0x001fc4000000000d */
[----:B------:R-:W-:Y:S02]  /*05d0*/  PRMT R12, R25, 0x3340, R22 ;  /* 0x00003340190c7816 */ /* 0x000fe40000000016 */
[----:B------:R-:W-:Y:S04]  /*05e0*/  LDS.U8 R25, [R4+UR6+0x980] ;  /* 0x0009800604197984 */ /* 0x000fe80008000000 */
[----:B------:R-:W-:Y:S01]  /*05f0*/  LDS.U8 R22, [R6+0x40] ;  /* 0x0000400006167984 */ /* 0x000fe20000000000 */
[----:B-1----:R-:W-:-:S03]  /*0600*/  PRMT R17, R20, 0x3340, R17 ;  /* 0x0000334014117816 */ /* 0x002fc60000000011 */
[----:B------:R-:W-:Y:S01]  /*0610*/  LDS.U8 R20, [R6+0x4c] ;  /* 0x00004c0006147984 */ /* 0x000fe20000000000 */
[----:B--2---:R-:W-:Y:S02]  /*0620*/  PRMT R10, R15, 0x3340, R10 ;  /* 0x000033400f0a7816 */ /* 0x004fe4000000000a */
[----:B------:R-:W-:Y:S02]  /*0630*/  PRMT R15, R27, 0x3340, R24 ;  /* 0x000033401b0f7816 */ /* 0x000fe40000000018 */
[----:B---3--:R-:W-:Y:S01]  /*0640*/  PRMT R14, R23, 0x3340, R14 ;  /* 0x00003340170e7816 */ /* 0x008fe2000000000e */
[----:B------:R-:W0:Y:S01]  /*0650*/  LDS.U8 R24, [R4+UR6+0x900] ;  /* 0x0009000604187984 */ /* 0x000e220008000000 */
[----:B------:R-:W-:Y:S02]  /*0660*/  PRMT R10, R10, 0x5410, R13 ;  /* 0x000054100a0a7816 */ /* 0x000fe4000000000d */
[----:B----4-:R-:W-:Y:S01]  /*0670*/  PRMT R16, R21, 0x3340, R16 ;  /* 0x0000334015107816 */ /* 0x010fe20000000010 */
[----:B------:R-:W-:Y:S01]  /*0680*/  LDS.U8 R23, [R4+UR6+0x800] ;  /* 0x0008000604177984 */ /* 0x000fe20008000000 */
[----:B------:R-:W-:-:S02]  /*0690*/  PRMT R12, R15, 0x5410, R12 ;  /* 0x000054100f0c7816 */ /* 0x000fc4000000000c */
[----:B------:R-:W-:Y:S01]  /*06a0*/  PRMT R14, R17, 0x5410, R14 ;  /* 0x00005410110e7816 */ /* 0x000fe2000000000e */
[----:B------:R-:W1:Y:S02]  /*06b0*/  LDS.U8 R21, [R6+0x48] ;  /* 0x0000480006157984 */ /* 0x000e640000000000 */
[----:B------:R-:W-:Y:S01]  /*06c0*/  IDP.4A.S8.S8 R11, R10, R12, R11 ;  /* 0x0000000c0a0b7226 */ /* 0x000fe2000000060b */
[----:B-----5:R-:W-:Y:S01]  /*06d0*/  PRMT R27, R19, 0x3340, R18 ;  /* 0x00003340131b7816 */ /* 0x020fe20000000012 */
[----:B------:R-:W-:Y:S03]  /*06e0*/  LDS.U8 R13, [R4+UR6+0xb80] ;  /* 0x000b8006040d7984 */ /* 0x000fe60008000000 */
[----:B------:R-:W-:Y:S01]  /*06f0*/  PRMT R16, R27, 0x5410, R16 ;  /* 0x000054101b107816 */ /* 0x000fe20000000010 */
[----:B------:R-:W2:Y:S04]  /*0700*/  LDS.U8 R18, [R4+UR6+0x880] ;  /* 0x0008800604127984 */ /* 0x000ea80008000000 */
[----:B------:R-:W3:Y:S01]  /*0710*/  LDS.U8 R19, [R6+0x44] ;  /* 0x0000440006137984 */ /* 0x000ee20000000000 */
[----:B------:R-:W-:-:S03]  /*0720*/  IDP.4A.S8.S8 R11, R14, R16, R11 ;  /* 0x000000100e0b7226 */ /* 0x000fc6000000060b */
[----:B------:R-:W4:Y:S04]  /*0730*/  LDS.U8 R10, [R4+UR6+0xb00] ;  /* 0x000b0006040a7984 */ /* 0x000f280008000000 */
[----:B------:R-:W-:Y:S04]  /*0740*/  LDS.U8 R12, [R4+UR6+0xa80] ;  /* 0x000a8006040c7984 */ /* 0x000fe80008000000 */
[----:B------:R-:W5:Y:S04]  /*0750*/  LDS.U8 R15, [R4+UR6+0xa00] ;  /* 0x000a0006040f7984 */ /* 0x000f680008000000 */
[----:B------:R-:W-:Y:S01]  /*0760*/  LDS.U8 R27, [R6+0x50] ;  /* 0x00005000061b7984 */ /* 0x000fe20000000000 */
[----:B0-----:R-:W-:-:S03]  /*0770*/  PRMT R24, R24, 0x3340, R25 ;  /* 0x0000334018187816 */ /* 0x001fc60000000019 */
[----:B------:R-:W-:Y:S04]  /*0780*/  LDS.U8 R14, [R4+UR6+0xd80] ;  /* 0x000d8006040e7984 */ /* 0x000fe80008000000 */
[----:B------:R-:W-:Y:S01]  /*0790*/  LDS.U8 R25, [R6+0x58] ;  /* 0x0000580006197984 */ /* 0x000fe20000000000 */
[----:B-1----:R-:W-:-:S03]  /*07a0*/  PRMT R20, R21, 0x3340, R20 ;  /* 0x0000334015147816 */ /* 0x002fc60000000014 */
[----:B------:R-:W-:Y:S04]  /*07b0*/  LDS.U8 R17, [R4+UR6+0xc80] ;  /* 0x000c800604117984 */ /* 0x000fe80008000000 */
[----:B------:R-:W-:Y:S01]  /*07c0*/  LDS.U8 R16, [R6+0x6c] ;  /* 0x00006c0006107984 */ /* 0x000fe20000000000 */
[----:B--2---:R-:W-:-:S03]  /*07d0*/  PRMT R23, R23, 0x3340, R18 ;  /* 0x0000334017177816 */ /* 0x004fc60000000012 */
[----:B------:R-:W0:Y:S01]  /*07e0*/  LDS.U8 R21, [R6+0x68] ;  /* 0x0000680006157984 */ /* 0x000e220000000000 */
[----:B---3--:R-:W-:-:S03]  /*07f0*/  PRMT R19, R22, 0x3340, R19 ;  /* 0x0000334016137816 */ /* 0x008fc60000000013 */
[----:B------:R-:W-:Y:S01]  /*0800*/  LDS.U8 R18, [R6+0x64] ;  /* 0x0000640006127984 */ /* 0x000fe20000000000 */
[----:B------:R-:W-:Y:S02]  /*0810*/  PRMT R24, R23, 0x5410, R24 ;  /* 0x0000541017187816 */ /* 0x000fe40000000018 */
[----:B------:R-:W-:Y:S01]  /*0820*/  PRMT R19, R19, 0x5410, R20 ;  /* 0x0000541013137816 */ /* 0x000fe20000000014 */
[----:B------:R-:W1:Y:S01]  /*0830*/  LDS.U8 R22, [R6+0x5c] ;  /* 0x00005c0006167984 */ /* 0x000e620000000000 */
[----:B----4-:R-:W-:-:S03]  /*0840*/  PRMT R13, R10, 0x3340, R13 ;  /* 0x000033400a0d7816 */ /* 0x010fc6000000000d */
[----:B------:R-:W-:Y:S01]  /*0850*/  IDP.4A.S8.S8 R11, R24, R19, R11 ;  /* 0x00000013180b7226 */ /* 0x000fe2000000060b */
[----:B------:R-:W2:Y:S01]  /*0860*/  LDS.U8 R23, [R4+UR6+0xd00] ;  /* 0x000d000604177984 */ /* 0x000ea20008000000 */
[----:B-----5:R-:W-:-:S03]  /*0870*/  PRMT R10, R15, 0x3340, R12 ;  /* 0x000033400f0a7816 */ /* 0x020fc6000000000c */
[----:B------:R-:W3:Y:S01]  /*0880*/  LDS.U8 R24, [R6+0x54] ;  /* 0x0000540006187984 */ /* 0x000ee20000000000 */
[----:B------:R-:W-:-:S03]  /*0890*/  PRMT R10, R10, 0x5410, R13 ;  /* 0x000054100a0a7816 */ /* 0x000fc6000000000d */
[----:B------:R-:W4:Y:S04]  /*08a0*/  LDS.U8 R20, [R4+UR6+0xc00] ;  /* 0x000c000604147984 */ /* 0x000f280008000000 */
[----:B------:R-:W5:Y:S01]  /*08b0*/  LDS.U8 R19, [R6+0x60] ;  /* 0x0000600006137984 */ /* 0x000f620000000000 */
[----:B0-----:R-:W-:-:S03]  /*08c0*/  PRMT R16, R21, 0x3340, R16 ;  /* 0x0000334015107816 */ /* 0x001fc60000000010 */
[----:B------:R-:W-:Y:S01]  /*08d0*/  LDS.U8 R21, [R6+0x70] ;  /* 0x0000700006157984 */ /* 0x000fe20000000000 */
[----:B-1----:R-:W-:-:S03]  /*08e0*/  PRMT R12, R25, 0x3340, R22 ;  /* 0x00003340190c7816 */ /* 0x002fc60000000016 */
[----:B------:R-:W-:Y:S01]  /*08f0*/  LDS.U8 R25, [R4+UR6+0xf80] ;  /* 0x000f800604197984 */ /* 0x000fe20008000000 */
[----:B--2---:R-:W-:-:S03]  /*0900*/  PRMT R14, R23, 0x3340, R14 ;  /* 0x00003340170e7816 */ /* 0x004fc6000000000e */
[----:B------:R-:W-:Y:S01]  /*0910*/  LDS.U8 R22, [R4+UR6+0xe00] ;  /* 0x000e000604167984 */ /* 0x000fe20008000000 */
[----:B---3--:R-:W-:-:S03]  /*0920*/  PRMT R15, R27, 0x3340, R24 ;  /* 0x000033401b0f7816 */ /* 0x008fc60000000018 */
[----:B------:R-:W-:Y:S01]  /*0930*/  LDS.U8 R23, [R6+0x78] ;  /* 0x0000780006177984 */ /* 0x000fe20000000000 */
[----:B----4-:R-:W-:-:S03]  /*0940*/  PRMT R17, R20, 0x3340, R17 ;  /* 0x0000334014117816 */ /* 0x010fc60000000011 */
[----:B------:R-:W0:Y:S01]  /*0950*/  LDS.U8 R24, [R4+UR6+0xf00] ;  /* 0x000f000604187984 */ /* 0x000e220008000000 */
[----:B------:R-:W-:Y:S02]  /*0960*/  PRMT R12, R15, 0x5410, R12 ;  /* 0x000054100f0c7816 */ /* 0x000fe4000000000c */
[----:B-----5:R-:W-:Y:S01]  /*0970*/  PRMT R27, R19, 0x3340, R18 ;  /* 0x00003340131b7816 */ /* 0x020fe20000000012 */
[----:B------:R-:W1:Y:S01]  /*0980*/  LDS.U8 R20, [R6+0x7c] ;  /* 0x00007c0006147984 */ /* 0x000e620000000000 */
[----:B------:R-:W-:Y:S01]  /*0990*/  PRMT R14, R17, 0x5410, R14 ;  /* 0x00005410110e7816 */ /* 0x000fe2000000000e */
[----:B------:R-:W-:Y:S01]  /*09a0*/  IDP.4A.S8.S8 R11, R10, R12, R11 ;  /* 0x0000000c0a0b7226 */ /* 0x000fe2000000060b */
[----:B------:R-:W-:Y:S01]  /*09b0*/  PRMT R16, R27, 0x5410, R16 ;  /* 0x000054101b107816 */ /* 0x000fe20000000010 */
[----:B------:R-:W2:Y:S04]  /*09c0*/  LDS.U8 R19, [R4+UR6+0xe80] ;  /* 0x000e800604137984 */ /* 0x000ea80008000000 */
[----:B------:R-:W3:Y:S01]  /*09d0*/  LDS.U8 R18, [R6+0x74] ;  /* 0x0000740006127984 */ /* 0x000ee20000000000 */
[----:B------:R-:W-:Y:S01]  /*09e0*/  IDP.4A.S8.S8 R11, R14, R16, R11 ;  /* 0x000000100e0b7226 */ /* 0x000fe2000000060b */
[----:B0-----:R-:W-:-:S02]  /*09f0*/  PRMT R24, R24, 0x3340, R25 ;  /* 0x0000334018187816 */ /* 0x001fc40000000019 */
[----:B-1----:R-:W-:Y:S02]  /*0a00*/  PRMT R20, R23, 0x3340, R20 ;  /* 0x0000334017147816 */ /* 0x002fe40000000014 */
[----:B--2---:R-:W-:Y:S02]  /*0a10*/  PRMT R19, R22, 0x3340, R19 ;  /* 0x0000334016137816 */ /* 0x004fe40000000013 */
[----:B---3--:R-:W-:Y:S02]  /*0a20*/  PRMT R21, R21, 0x3340, R18 ;  /* 0x0000334015157816 */ /* 0x008fe40000000012 */
[----:B------:R-:W-:Y:S02]  /*0a30*/  PRMT R24, R19, 0x5410, R24 ;  /* 0x0000541013187816 */ /* 0x000fe40000000018 */
[----:B------:R-:W-:-:S05]  /*0a40*/  PRMT R20, R21, 0x5410, R20 ;  /* 0x0000541015147816 */ /* 0x000fca0000000014 */
[----:B------:R-:W-:-:S05]  /*0a50*/  IDP.4A.S8.S8 R11, R24, R20, R11 ;  /* 0x00000014180b7226 */ /* 0x000fca000000060b */
[----:B------:R2:W-:Y:S01]  /*0a60*/  STS [R2], R11 ;  /* 0x0000000b02007388 */ /* 0x0005e20000000800 */
[----:B------:R-:W-:Y:S06]  /*0a70*/  BAR.SYNC.DEFER_BLOCKING 0x0 ;  /* 0x0000000000007b1d */ /* 0x000fec0000010000 */
[----:B------:R-:W-:Y:S05]  /*0a80*/  @!P0 BRA `(.L_x_1) ;  /* 0xfffffff400dc8947 */ /* 0x000fea000383ffff */
[----:B------:R0:W1:Y:S02]  /*0a90*/  LDS R4, [R2] ;  /* 0x0000000002047984 */ /* 0x0000640000000800 */
.L_x_0:
[----:B------:R-:W0:Y:S01]  /*0aa0*/  LDC.64 R6, c[0x0][0x398] ;  /* 0x0000e600ff067b82 */ /* 0x000e220000000a00 */
[----:B------:R-:W-:-:S04]  /*0ab0*/  IMAD R3, R5, R0, R3 ;  /* 0x0000000005037224 */ /* 0x000fc800078e0203 */
[----:B0-2---:R-:W-:-:S05]  /*0ac0*/  IMAD.WIDE R2, R3, 0x4, R6 ;  /* 0x0000000403027825 */ /* 0x005fca00078e0206 */
[----:B------:R-:W1:Y:S02]  /*0ad0*/  LDG.E R5, desc[UR8][R2.64] ;  /* 0x0000000802057981 */ /* 0x000e64000c1e1900 */
[----:B-1----:R-:W-:-:S05]  /*0ae0*/  IMAD.IADD R5, R5, 0x1, R4 ;  /* 0x0000000105057824 */ /* 0x002fca00078e0204 */
[----:B------:R-:W-:Y:S01]  /*0af0*/  STG.E desc[UR8][R2.64], R5 ;  /* 0x0000000502007986 */ /* 0x000fe2000c101908 */
[----:B------:R-:W-:Y:S05]  /*0b00*/  EXIT ;  /* 0x000000000000794d */ /* 0x000fea0003800000 */
.L_x_2:
[----:B------:R-:W-:-:S00]  /*0b10*/  BRA `(.L_x_2) ;  /* 0xfffffffc00fc7947 */ /* 0x000fc0000383ffff */
[----:B------:R-:W-:-:S00]  /*0b20*/  NOP ;  /* 0x0000000000007918 */ /* 0x000fc00000000000 */
        /* <DEDUP_REMOVED lines=13> */
.L_x_9:


//--------------------- .text._Z6MatMuliPcS_Pi    --------------------------
	.section	.text._Z6MatMuliPcS_Pi,"ax",@progbits
	.align	128
        .global         _Z6MatMuliPcS_Pi
        .type           _Z6MatMuliPcS_Pi,@function
        .size           _Z6MatMuliPcS_Pi,(.L_x_10 - _Z6MatMuliPcS_Pi)
        .other          _Z6MatMuliPcS_Pi,@"STO_CUDA_ENTRY STV_DEFAULT"
_Z6MatMuliPcS_Pi:
.text._Z6MatMuliPcS_Pi:
[----:B------:R-:W-:Y:S01]  /*0000*/  LDC R1, c[0x0][0x37c] ;  /* 0x0000df00ff017b82 */ /* 0x000fe20000000800 */
[----:B------:R-:W0:Y:S01]  /*0010*/  S2R R0, SR_CTAID.X ;  /* 0x0000000000007919 */ /* 0x000e220000002500 */
[----:B------:R-:W1:Y:S01]  /*0020*/  LDCU UR20, c[0x0][0x380] ;  /* 0x00007000ff1477ac */ /* 0x000e620008000800 */
[----:B------:R-:W-:Y:S01]  /*0030*/  IMAD.MOV.U32 R12, RZ, RZ, RZ ;  /* 0x000000ffff0c7224 */ /* 0x000fe200078e00ff */
[----:B------:R-:W0:Y:S01]  /*0040*/  S2R R3, SR_TID.X ;  /* 0x0000000000037919 */ /* 0x000e220000002100 */
[----:B------:R-:W0:Y:S01]  /*0050*/  LDCU UR4, c[0x0][0x360] ;  /* 0x00006c00ff0477ac */ /* 0x000e220008000800 */
[----:B------:R-:W2:Y:S01]  /*0060*/  S2R R9, SR_CTAID.Y ;  /* 0x0000000000097919 */ /* 0x000ea20000002600 */
[----:B------:R-:W2:Y:S01]  /*0070*/  LDCU UR5, c[0x0][0x364] ;  /* 0x00006c80ff0577ac */ /* 0x000ea20008000800 */
[----:B------:R-:W2:Y:S01]  /*0080*/  S2R R2, SR_TID.Y ;  /* 0x0000000000027919 */ /* 0x000ea20000002200 */
[----:B------:R-:W3:Y:S01]  /*0090*/  LDCU.64 UR18, c[0x0][0x358] ;  /* 0x00006b00ff1277ac */ /* 0x000ee20008000a00 */
[----:B-1----:R-:W-:Y:S01]  /*00a0*/  UISETP.GE.AND UP0, UPT, UR20, 0x1, UPT ;  /* 0x000000011400788c */ /* 0x002fe2000bf06270 */
[----:B0-----:R-:W-:-:S02]  /*00b0*/  IMAD R0, R0, UR4, R3 ;  /* 0x0000000400007c24 */ /* 0x001fc4000f8e0203 */
[----:B--2---:R-:W-:-:S06]  /*00c0*/  IMAD R9, R9, UR5, R2 ;  /* 0x0000000509097c24 */ /* 0x004fcc000f8e0202 */
[----:B---3--:R-:W-:Y:S05]  /*00d0*/  BRA.U !UP0, `(.L_x_3) ;  /* 0x0000000908887547 */ /* 0x008fea000b800000 */
[----:B------:R-:W-:Y:S02]  /*00e0*/  UISETP.GE.U32.AND UP1, UPT, UR20, 0x8, UPT ;  /* 0x000000081400788c */ /* 0x000fe4000bf26070 */
[----:B------:R-:W-:Y:S01]  /*00f0*/  IMAD R2, R9, UR20, RZ ;  /* 0x0000001409027c24 */ /* 0x000fe2000f8e02ff */
[----:B------:R-:W-:Y:S01]  /*0100*/  ULOP3.LUT UR26, UR20, 0x7, URZ, 0xc0, !UPT ;  /* 0x00000007141a7892 */ /* 0x000fe2000f8ec0ff */
[----:B------:R-:W-:Y:S02]  /*0110*/  IMAD.MOV.U32 R11, RZ, RZ, RZ ;  /* 0x000000ffff0b7224 */ /* 0x000fe400078e00ff */
[----:B------:R-:W-:Y:S01]  /*0120*/  IMAD.MOV.U32 R12, RZ, RZ, RZ ;  /* 0x000000ffff0c7224 */ /* 0x000fe200078e00ff */
[----:B------:R-:W-:Y:S02]  /*0130*/  UISETP.NE.AND UP0, UPT, UR26, URZ, UPT ;  /* 0x000000ff1a00728c */ /* 0x000fe4000bf05270 */
[----:B------:R-:W-:Y:S09]  /*0140*/  BRA.U !UP1, `(.L_x_4) ;  /* 0x0000000509387547 */ /* 0x000ff2000b800000 */
[----:B------:R-:W0:Y:S01]  /*0150*/  LDCU.64 UR24, c[0x0][0x388] ;  /* 0x00007100ff1877ac */ /* 0x000e220008000a00 */
[----:B------:R-:W-:Y:S02]  /*0160*/  IMAD.MOV.U32 R12, RZ, RZ, RZ ;  /* 0x000000ffff0c7224 */ /* 0x000fe400078e00ff */
[----:B------:R-:W-:Y:S01]  /*0170*/  IMAD.MOV.U32 R8, RZ, RZ, R0 ;  /* 0x000000ffff087224 */ /* 0x000fe200078e0000 */
[----:B------:R-:W1:Y:S01]  /*0180*/  LDCU.64 UR4, c[0x0][0x390] ;  /* 0x00007200ff0477ac */ /* 0x000e620008000a00 */
[----:B------:R-:W-:Y:S01]  /*0190*/  ULOP3.LUT UR6, UR20, 0x7ffffff8, URZ, 0xc0, !UPT ;  /* 0x7ffffff814067892 */ /* 0x000fe2000f8ec0ff */
[----:B------:R-:W2:Y:S05]  /*01a0*/  LDCU.64 UR22, c[0x0][0x390] ;  /* 0x00007200ff1677ac */ /* 0x000eaa0008000a00 */
[----:B------:R-:W-:Y:S01]  /*01b0*/  IMAD.U32 R11, RZ, RZ, UR6 ;  /* 0x00000006ff0b7e24 */ /* 0x000fe2000f8e00ff */
[----:B------:R-:W-:Y:S01]  /*01c0*/  UIADD3 UR7, UPT, UPT, -UR6, URZ, URZ ;  /* 0x000000ff06077290 */ /* 0x000fe2000fffe1ff */
[----:B0-----:R-:W-:-:S04]  /*01d0*/  IADD3 R2, P0, PT, R2, UR24, RZ ;  /* 0x0000001802027c10 */ /* 0x001fc8000ff1e0ff */
[----:B------:R-:W-:Y:S01]  /*01e0*/  IADD3 R2, P1, PT, R2, 0x3, RZ ;  /* 0x0000000302027810 */ /* 0x000fe20007f3e0ff */
[----:B-1----:R-:W-:Y:S02]  /*01f0*/  UIMAD.WIDE.U32 UR8, UR20, 0x2, UR4 ;  /* 0x00000002140878a5 */ /* 0x002fe4000f8e0004 */
[----:B------:R-:W-:Y:S01]  /*0200*/  UIMAD.WIDE.U32 UR10, UR20, 0x3, UR4 ;  /* 0x00000003140a78a5 */ /* 0x000fe2000f8e0004 */
[----:B------:R-:W-:Y:S01]  /*0210*/  IADD3.X R3, PT, PT, RZ, UR25, RZ, P1, P0 ;  /* 0x00000019ff037c10 */ /* 0x000fe20008fe04ff */
[----:B------:R-:W-:Y:S02]  /*0220*/  UIMAD.WIDE.U32 UR12, UR20, 0x4, UR4 ;  /* 0x00000004140c78a5 */ /* 0x000fe4000f8e0004 */
[----:B------:R-:W-:Y:S02]  /*0230*/  UIMAD.WIDE.U32 UR14, UR20, 0x5, UR4 ;  /* 0x00000005140e78a5 */ /* 0x000fe4000f8e0004 */
[----:B------:R-:W-:Y:S02]  /*0240*/  UIMAD.WIDE.U32 UR16, UR20, 0x6, UR4 ;  /* 0x00000006141078a5 */ /* 0x000fe4000f8e0004 */
[----:B--2---:R-:W-:-:S12]  /*0250*/  UIMAD.WIDE.U32 UR4, UR20, 0x7, UR4 ;  /* 0x00000007140478a5 */ /* 0x004fd8000f8e0004 */
.L_x_5:
[----:B------:R-:W-:Y:S01]  /*0260*/  SHF.R.S32.HI R20, RZ, 0x1f, R8 ;  /* 0x0000001fff147819 */ /* 0x000fe20000011408 */
[----:B------:R-:W-:Y:S01]  /*0270*/  UIADD3 UR6, UP1, UPT, UR20, UR22, URZ ;  /* 0x0000001614067290 */ /* 0x000fe2000ff3e0ff */
[C---:B------:R-:W-:Y:S02]  /*0280*/  IADD3 R14, P0, PT, R8.reuse, UR8, RZ ;  /* 0x00000008080e7c10 */ /* 0x040fe4000ff1e0ff */
[----:B------:R-:W-:Y:S02]  /*0290*/  IADD3 R6, P1, PT, R8, UR10, RZ ;  /* 0x0000000a08067c10 */ /* 0x000fe4000ff3e0ff */
[----:B------:R-:W-:Y:S02]  /*02a0*/  IADD3.X R15, PT, PT, R20, UR9, RZ, P0, !PT ;  /* 0x00000009140f7c10 */ /* 0x000fe400087fe4ff */
[----:B------:R-:W-:Y:S01]  /*02b0*/  IADD3 R22, P0, PT, R8, UR22, RZ ;  /* 0x0000001608167c10 */ /* 0x000fe2000ff1e0ff */
[----:B------:R-:W-:Y:S01]  /*02c0*/  UIADD3.X UR21, UPT, UPT, URZ, UR23, URZ, UP1, !UPT ;  /* 0x00000017ff157290 */ /* 0x000fe20008ffe4ff */
[----:B------:R-:W-:-:S02]  /*02d0*/  IADD3.X R7, PT, PT, R20, UR11, RZ, P1, !PT ;  /* 0x0000000b14077c10 */ /* 0x000fc40008ffe4ff */
[C---:B------:R-:W-:Y:S01]  /*02e0*/  IADD3 R18, P2, PT, R8.reuse, UR4, RZ ;  /* 0x0000000408127c10 */ /* 0x040fe2000ff5e0ff */
[----:B------:R-:W-:Y:S01]  /*02f0*/  VIADD R16, R8, UR16 ;  /* 0x0000001008107c36 */ /* 0x000fe20008000000 */
[----:B------:R-:W-:Y:S01]  /*0300*/  IADD3.X R23, PT, PT, R20, UR23, RZ, P0, !PT ;  /* 0x0000001714177c10 */ /* 0x000fe200087fe4ff */
[----:B------:R0:W2:Y:S01]  /*0310*/  LDG.E.U8 R13, desc[UR18][R6.64] ;  /* 0x00000012060d7981 */ /* 0x0000a2000c1e1100 */
[C---:B------:R-:W-:Y:S02]  /*0320*/  IADD3 R4, P0, PT, R8.reuse, UR6, RZ ;  /* 0x0000000608047c10 */ /* 0x040fe4000ff1e0ff */
[----:B------:R-:W-:Y:S01]  /*0330*/  IADD3 RZ, P1, PT, R8, UR16, RZ ;  /* 0x0000001008ff7c10 */ /* 0x000fe2000ff3e0ff */
[----:B------:R-:W2:Y:S01]  /*0340*/  LDG.E.U8 R10, desc[UR18][R14.64] ;  /* 0x000000120e0a7981 */ /* 0x000ea2000c1e1100 */
[C---:B------:R-:W-:Y:S02]  /*0350*/  IADD3.X R5, PT, PT, R20.reuse, UR21, RZ, P0, !PT ;  /* 0x0000001514057c10 */ /* 0x040fe400087fe4ff */
[----:B------:R-:W-:-:S02]  /*0360*/  IADD3.X R19, PT, PT, R20, UR5, RZ, P2, !PT ;  /* 0x0000000514137c10 */ /* 0x000fc400097fe4ff */
[----:B------:R-:W-:Y:S01]  /*0370*/  IADD3.X R17, PT, PT, R20, UR17, RZ, P1, !PT ;  /* 0x0000001114117c10 */ /* 0x000fe20008ffe4ff */
[----:B------:R1:W3:Y:S01]  /*0380*/  LDG.E.U8 R21, desc[UR18][R4.64] ;  /* 0x0000001204157981 */ /* 0x0002e2000c1e1100 */
[C---:B------:R-:W-:Y:S02]  /*0390*/  IADD3 RZ, P0, PT, R8.reuse, UR12, RZ ;  /* 0x0000000c08ff7c10 */ /* 0x040fe4000ff1e0ff */
[C---:B------:R-:W-:Y:S01]  /*03a0*/  IADD3 RZ, P1, PT, R8.reuse, UR14, RZ ;  /* 0x0000000e08ff7c10 */ /* 0x040fe2000ff3e0ff */
[----:B0-----:R-:W-:Y:S01]  /*03b0*/  VIADD R6, R8, UR14 ;  /* 0x0000000e08067c36 */ /* 0x001fe20008000000 */
[----:B------:R-:W4:Y:S04]  /*03c0*/  LDG.E.U8 R15, desc[UR18][R18.64] ;  /* 0x00000012120f7981 */ /* 0x000f28000c1e1100 */
[----:B------:R-:W4:Y:S01]  /*03d0*/  LDG.E.U8 R16, desc[UR18][R16.64] ;  /* 0x0000001210107981 */ /* 0x000f22000c1e1100 */
[----:B-1----:R-:W-:-:S02]  /*03e0*/  IMAD.MOV.U32 R4, RZ, RZ, R2 ;  /* 0x000000ffff047224 */ /* 0x002fc400078e0002 */
[----:B------:R-:W-:Y:S01]  /*03f0*/  IMAD.MOV.U32 R5, RZ, RZ, R3 ;  /* 0x000000ffff057224 */ /* 0x000fe200078e0003 */
[----:B------:R-:W-:Y:S01]  /*0400*/  IADD3.X R3, PT, PT, R20, UR13, RZ, P0, !PT ;  /* 0x0000000d14037c10 */ /* 0x000fe200087fe4ff */
[----:B------:R-:W-:Y:S01]  /*0410*/  VIADD R2, R8, UR12 ;  /* 0x0000000c08027c36 */ /* 0x000fe20008000000 */
[----:B------:R-:W-:Y:S01]  /*0420*/  IADD3.X R7, PT, PT, R20, UR15, RZ, P1, !PT ;  /* 0x0000000f14077c10 */ /* 0x000fe20008ffe4ff */
[----:B------:R-:W3:Y:S04]  /*0430*/  LDG.E.U8 R14, desc[UR18][R22.64] ;  /* 0x00000012160e7981 */ /* 0x000ee8000c1e1100 */
[----:B------:R-:W5:Y:S04]  /*0440*/  LDG.E.U8 R24, desc[UR18][R4.64] ;  /* 0x0000001204187981 */ /* 0x000f68000c1e1100 */
[----:B------:R-:W5:Y:S04]  /*0450*/  LDG.E.U8 R25, desc[UR18][R4.64+-0x1] ;  /* 0xffffff1204197981 */ /* 0x000f68000c1e1100 */
[----:B------:R-:W5:Y:S04]  /*0460*/  LDG.E.U8 R18, desc[UR18][R4.64+-0x2] ;  /* 0xfffffe1204127981 */ /* 0x000f68000c1e1100 */
[----:B------:R-:W5:Y:S04]  /*0470*/  LDG.E.U8 R17, desc[UR18][R4.64+-0x3] ;  /* 0xfffffd1204117981 */ /* 0x000f68000c1e1100 */
[----:B------:R-:W5:Y:S04]  /*0480*/  LDG.E.U8 R6, desc[UR18][R6.64] ;  /* 0x0000001206067981 */ /* 0x000f68000c1e1100 */
[----:B------:R0:W5:Y:S04]  /*0490*/  LDG.E.U8 R3, desc[UR18][R2.64] ;  /* 0x0000001202037981 */ /* 0x000168000c1e1100 */
[----:B------:R-:W5:Y:S04]  /*04a0*/  LDG.E.U8 R20, desc[UR18][R4.64+0x4] ;  /* 0x0000041204147981 */ /* 0x000f68000c1e1100 */
[----:B------:R-:W5:Y:S04]  /*04b0*/  LDG.E.U8 R23, desc[UR18][R4.64+0x3] ;  /* 0x0000031204177981 */ /* 0x000f68000c1e1100 */
[----:B------:R-:W5:Y:S04]  /*04c0*/  LDG.E.U8 R19, desc[UR18][R4.64+0x2] ;  /* 0x0000021204137981 */ /* 0x000f68000c1e1100 */
[----:B------:R-:W5:Y:S01]  /*04d0*/  LDG.E.U8 R22, desc[UR18][R4.64+0x1] ;  /* 0x0000011204167981 */ /* 0x000f62000c1e1100 */
[----:B------:R-:W-:-:S04]  /*04e0*/  UIADD3 UR7, UPT, UPT, UR7, 0x8, URZ ;  /* 0x0000000807077890 */ /* 0x000fc8000fffe0ff */
[----:B------:R-:W-:Y:S01]  /*04f0*/  UISETP.NE.AND UP1, UPT, UR7, URZ, UPT ;  /* 0x000000ff0700728c */ /* 0x000fe2000bf25270 */
[----:B0-----:R-:W-:Y:S01]  /*0500*/  IADD3 R2, P0, PT, R4, 0x8, RZ ;  /* 0x0000000804027810 */ /* 0x001fe20007f1e0ff */
[----:B------:R-:W-:-:S04]  /*0510*/  IMAD.U32 R7, RZ, RZ, UR20 ;  /* 0x00000014ff077e24 */ /* 0x000fc8000f8e00ff */
[----:B------:R-:W-:Y:S01]  /*0520*/  IMAD R8, R7, 0x8, R8 ;  /* 0x0000000807087824 */ /* 0x000fe200078e0208 */
[----:B--2---:R-:W-:Y:S02]  /*0530*/  PRMT R10, R10, 0x3340, R13 ;  /* 0x000033400a0a7816 */ /* 0x004fe4000000000d */
[----:B----4-:R-:W-:Y:S02]  /*0540*/  PRMT R15, R16, 0x3340, R15 ;  /* 0x00003340100f7816 */ /* 0x010fe4000000000f */
[----:B---3--:R-:W-:-:S04]  /*0550*/  PRMT R21, R14, 0x3340, R21 ;  /* 0x000033400e157816 */ /* 0x008fc80000000015 */
[----:B------:R-:W-:Y:S02]  /*0560*/  PRMT R21, R21, 0x5410, R10 ;  /* 0x0000541015157816 */ /* 0x000fe4000000000a */
[----:B-----5:R-:W-:Y:S02]  /*0570*/  PRMT R24, R25, 0x3340, R24 ;  /* 0x0000334019187816 */ /* 0x020fe40000000018 */
[----:B------:R-:W-:-:S04]  /*0580*/  PRMT R17, R17, 0x3340, R18 ;  /* 0x0000334011117816 */ /* 0x000fc80000000012 */
[----:B------:R-:W-:Y:S02]  /*0590*/  PRMT R17, R17, 0x5410, R24 ;  /* 0x0000541011117816 */ /* 0x000fe40000000018 */
[----:B------:R-:W-:-:S03]  /*05a0*/  PRMT R6, R3, 0x3340, R6 ;  /* 0x0000334003067816 */ /* 0x000fc60000000006 */
[----:B------:R-:W-:Y:S01]  /*05b0*/  IDP.4A.S8.S8 R12, R21, R17, R12 ;  /* 0x00000011150c7226 */ /* 0x000fe2000000060c */
[----:B------:R-:W-:Y:S02]  /*05c0*/  PRMT R15, R6, 0x5410, R15 ;  /* 0x00005410060f7816 */ /* 0x000fe4000000000f */
[----:B------:R-:W-:Y:S02]  /*05d0*/  PRMT R20, R23, 0x3340, R20 ;  /* 0x0000334017147816 */ /* 0x000fe40000000014 */
[----:B------:R-:W-:-:S04]  /*05e0*/  PRMT R19, R22, 0x3340, R19 ;  /* 0x0000334016137816 */ /* 0x000fc80000000013 */
[----:B------:R-:W-:Y:S01]  /*05f0*/  PRMT R19, R19, 0x5410, R20 ;  /* 0x0000541013137816 */ /* 0x000fe20000000014 */
[----:B------:R-:W-:-:S04]  /*0600*/  IMAD.X R3, RZ, RZ, R5, P0 ;  /* 0x000000ffff037224 */ /* 0x000fc800000e0605 */
[----:B------:R-:W-:Y:S01]  /*0610*/  IDP.4A.S8.S8 R12, R15, R19, R12 ;  /* 0x000000130f0c7226 */ /* 0x000fe2000000060c */
[----:B------:R-:W-:Y:S06]  /*0620*/  BRA.U UP1, `(.L_x_5) ;  /* 0xfffffffd010c7547 */ /* 0x000fec000b83ffff */
.L_x_4:
[----:B------:R-:W-:Y:S05]  /*0630*/  BRA.U !UP0, `(.L_x_3) ;  /* 0x0000000508307547 */ /* 0x000fea000b800000 */
[----:B------:R-:W-:Y:S01]  /*0640*/  UISETP.GE.U32.AND UP0, UPT, UR26, 0x4, UPT ;  /* 0x000000041a00788c */ /* 0x000fe2000bf06070 */
[----:B------:R-:W-:Y:S01]  /*0650*/  IMAD R2, R9, UR20, RZ ;  /* 0x0000001409027c24 */ /* 0x000fe2000f8e02ff */
[----:B------:R-:W-:-:S04]  /*0660*/  ULOP3.LUT UR4, UR20, 0x3, URZ, 0xc0, !UPT ;  /* 0x0000000314047892 */ /* 0x000fc8000f8ec0ff */
[----:B------:R-:W-:-:S03]  /*0670*/  UISETP.NE.AND UP1, UPT, UR4, URZ, UPT ;  /* 0x000000ff0400728c */ /* 0x000fc6000bf25270 */
[----:B------:R-:W-:Y:S08]  /*0680*/  BRA.U !UP0, `(.L_x_6) ;  /* 0x0000000108807547 */ /* 0x000ff0000b800000 */
[----:B------:R-:W0:Y:S01]  /*0690*/  LDCU.64 UR6, c[0x0][0x388] ;  /* 0x00007100ff0677ac */ /* 0x000e220008000a00 */
[----:B------:R-:W-:Y:S02]  /*06a0*/  IMAD.IADD R20, R2, 0x1, R11 ;  /* 0x0000000102147824 */ /* 0x000fe400078e020b */
[C---:B------:R-:W-:Y:S01]  /*06b0*/  IMAD R3, R11.reuse, UR20, R0 ;  /* 0x000000140b037c24 */ /* 0x040fe2000f8e0200 */
[----:B------:R-:W1:Y:S02]  /*06c0*/  LDCU.64 UR8, c[0x0][0x390] ;  /* 0x00007200ff0877ac */ /* 0x000e640008000a00 */
[----:B0-----:R-:W-:Y:S02]  /*06d0*/  IADD3 R20, P2, PT, R20, UR6, RZ ;  /* 0x0000000614147c10 */ /* 0x001fe4000ff5e0ff */
[----:B------:R-:W-:Y:S02]  /*06e0*/  IADD3 R18, P0, P1, R11, UR6, R2 ;  /* 0x000000060b127c10 */ /* 0x000fe4000f91e002 */
[----:B-1----:R-:W-:Y:S01]  /*06f0*/  IADD3 R16, P3, PT, R3, UR8, RZ ;  /* 0x0000000803107c10 */ /* 0x002fe2000ff7e0ff */
[----:B------:R-:W-:Y:S01]  /*0700*/  IMAD.X R21, RZ, RZ, UR7, P2 ;  /* 0x00000007ff157e24 */ /* 0x000fe200090e06ff */
[----:B------:R-:W-:-:S02]  /*0710*/  IADD3.X R19, PT, PT, RZ, UR7, RZ, P0, P1 ;  /* 0x00000007ff137c10 */ /* 0x000fc400087e24ff */
[----:B------:R-:W-:Y:S02]  /*0720*/  LEA.HI.X.SX32 R17, R3, UR9, 0x1, P3 ;  /* 0x0000000903117c11 */ /* 0x000fe400098f0eff */
[----:B------:R-:W-:Y:S01]  /*0730*/  IADD3 R14, P2, PT, R16, UR20, RZ ;  /* 0x00000014100e7c10 */ /* 0x000fe2000ff5e0ff */
[----:B------:R-:W2:Y:S03]  /*0740*/  LDG.E.U8 R20, desc[UR18][R20.64] ;  /* 0x0000001214147981 */ /* 0x000ea6000c1e1100 */
[----:B------:R-:W-:Y:S01]  /*0750*/  IADD3 R6, P0, PT, R14, UR20, RZ ;  /* 0x000000140e067c10 */ /* 0x000fe2000ff1e0ff */
[----:B------:R-:W-:Y:S01]  /*0760*/  IMAD.X R15, RZ, RZ, R17, P2 ;  /* 0x000000ffff0f7224 */ /* 0x000fe200010e0611 */
[----:B------:R-:W2:Y:S03]  /*0770*/  LDG.E.U8 R3, desc[UR18][R18.64+0x3] ;  /* 0x0000031212037981 */ /* 0x000ea6000c1e1100 */
[----:B------:R-:W-:Y:S01]  /*0780*/  IMAD.X R7, RZ, RZ, R15, P0 ;  /* 0x000000ffff077224 */ /* 0x000fe200000e060f */
[----:B------:R-:W-:Y:S01]  /*0790*/  IADD3 R4, P0, PT, R6, UR20, RZ ;  /* 0x0000001406047c10 */ /* 0x000fe2000ff1e0ff */
[----:B------:R-:W3:Y:S04]  /*07a0*/  LDG.E.U8 R8, desc[UR18][R18.64+0x2] ;  /* 0x0000021212087981 */ /* 0x000ee8000c1e1100 */
[----:B------:R-:W-:Y:S01]  /*07b0*/  IMAD.X R5, RZ, RZ, R7, P0 ;  /* 0x000000ffff057224 */ /* 0x000fe200000e0607 */
[----:B------:R-:W3:Y:S04]  /*07c0*/  LDG.E.U8 R13, desc[UR18][R18.64+0x1] ;  /* 0x00000112120d7981 */ /* 0x000ee8000c1e1100 */
[----:B------:R-:W4:Y:S04]  /*07d0*/  LDG.E.U8 R16, desc[UR18][R16.64] ;  /* 0x0000001210107981 */ /* 0x000f28000c1e1100 */
[----:B------:R-:W5:Y:S04]  /*07e0*/  LDG.E.U8 R14, desc[UR18][R14.64] ;  /* 0x000000120e0e7981 */ /* 0x000f68000c1e1100 */
[----:B------:R-:W5:Y:S04]  /*07f0*/  LDG.E.U8 R7, desc[UR18][R6.64] ;  /* 0x0000001206077981 */ /* 0x000f68000c1e1100 */
[----:B------:R-:W4:Y:S01]  /*0800*/  LDG.E.U8 R5, desc[UR18][R4.64] ;  /* 0x0000001204057981 */ /* 0x000f22000c1e1100 */
[----:B------:R-:W-:Y:S01]  /*0810*/  VIADD R11, R11, 0x4 ;  /* 0x000000040b0b7836 */ /* 0x000fe20000000000 */
[----:B--2---:R-:W-:-:S02]  /*0820*/  PRMT R20, R3, 0x3340, R20 ;  /* 0x0000334003147816 */ /* 0x004fc40000000014 */
[----:B---3--:R-:W-:-:S04]  /*0830*/  PRMT R13, R13, 0x3340, R8 ;  /* 0x000033400d0d7816 */ /* 0x008fc80000000008 */
[----:B------:R-:W-:Y:S02]  /*0840*/  PRMT R13, R13, 0x5410, R20 ;  /* 0x000054100d0d7816 */ /* 0x000fe40000000014 */
[----:B-----5:R-:W-:Y:S02]  /*0850*/  PRMT R3, R14, 0x3340, R7 ;  /* 0x000033400e037816 */ /* 0x020fe40000000007 */
[----:B----4-:R-:W-:-:S04]  /*0860*/  PRMT R8, R5, 0x3340, R16 ;  /* 0x0000334005087816 */ /* 0x010fc80000000010 */
[----:B------:R-:W-:-:S05]  /*0870*/  PRMT R3, R3, 0x5410, R8 ;  /* 0x0000541003037816 */ /* 0x000fca0000000008 */
[----:B------:R-:W-:-:S07]  /*0880*/  IDP.4A.S8.S8 R12, R3, R13, R12 ;  /* 0x0000000d030c7226 */ /* 0x000fce000000060c */
.L_x_6:
[----:B------:R-:W-:Y:S05]  /*0890*/  BRA.U !UP1, `(.L_x_3) ;  /* 0x0000000109987547 */ /* 0x000fea000b800000 */
[----:B------:R-:W-:Y:S02]  /*08a0*/  UISETP.NE.AND UP0, UPT, UR4, 0x1, UPT ;  /* 0x000000010400788c */ /* 0x000fe4000bf05270 */
[----:B------:R-:W-:-:S04]  /*08b0*/  ULOP3.LUT UR5, UR20, 0x1, URZ, 0xc0, !UPT ;  /* 0x0000000114057892 */ /* 0x000fc8000f8ec0ff */
[----:B------:R-:W-:-:S03]  /*08c0*/  UISETP.NE.U32.AND UP1, UPT, UR5, 0x1, UPT ;  /* 0x000000010500788c */ /* 0x000fc6000bf25070 */
        /* <DEDUP_REMOVED lines=12> */
[----:B------:R-:W2:Y:S04]  /*0990*/  LDG.E.U8 R3, desc[UR18][R14.64] ;  /* 0x000000120e037981 */ /* 0x000ea8000c1e1100 */
[----:B------:R-:W-:Y:S01]  /*09a0*/  IMAD.X R7, RZ, RZ, R5, P0 ;  /* 0x000000ffff077224 */ /* 0x000fe200000e0605 */
[----:B------:R-:W2:Y:S04]  /*09b0*/  LDG.E.U8 R16, desc[UR18][R16.64+0x1] ;  /* 0x0000011210107981 */ /* 0x000ea8000c1e1100 */
[----:B------:R-:W3:Y:S04]  /*09c0*/  LDG.E.S8 R4, desc[UR18][R4.64] ;  /* 0x0000001204047981 */ /* 0x000ee8000c1e1300 */
[----:B------:R-:W3:Y:S01]  /*09d0*/  LDG.E.S8 R7, desc[UR18][R6.64] ;  /* 0x0000001206077981 */ /* 0x000ee2000c1e1300 */
[----:B------:R-:W-:Y:S01]  /*09e0*/  PRMT R8, R0, 0x3340, R0 ;  /* 0x0000334000087816 */ /* 0x000fe20000000000 */
[----:B------:R-:W-:Y:S01]  /*09f0*/  VIADD R11, R11, 0x2 ;  /* 0x000000020b0b7836 */ /* 0x000fe20000000000 */
[----:B--2---:R-:W-:-:S04]  /*0a00*/  PRMT R3, R16, 0x3340, R3 ;  /* 0x0000334010037816 */ /* 0x004fc80000000003 */
[----:B------:R-:W-:Y:S02]  /*0a10*/  PRMT R3, R3, 0x5410, R8 ;  /* 0x0000541003037816 */ /* 0x000fe40000000008 */
[----:B---3--:R-:W-:-:S05]  /*0a20*/  PRMT R7, R7, 0x5410, R4 ;  /* 0x0000541007077816 */ /* 0x008fca0000000004 */
[----:B------:R-:W-:-:S07]  /*0a30*/  IDP.2A.LO.S16.S8 R12, R7, R3, R12 ;  /* 0x00000003070c7226 */ /* 0x000fce000000160c */
.L_x_7:
[----:B------:R-:W-:Y:S05]  /*0a40*/  BRA.U UP1, `(.L_x_3) ;  /* 0x00000001012c7547 */ /* 0x000fea000b800000 */
[----:B------:R-:W0:Y:S01]  /*0a50*/  LDCU.64 UR4, c[0x0][0x388] ;  /* 0x00007100ff0477ac */ /* 0x000e220008000a00 */
[----:B------:R-:W-:Y:S02]  /*0a60*/  IMAD.IADD R2, R2, 0x1, R11 ;  /* 0x0000000102027824 */ /* 0x000fe400078e020b */
[----:B------:R-:W-:Y:S01]  /*0a70*/  IMAD R11, R11, UR20, R0 ;  /* 0x000000140b0b7c24 */ /* 0x000fe2000f8e0200 */
[----:B------:R-:W1:Y:S02]  /*0a80*/  LDCU.64 UR6, c[0x0][0x390] ;  /* 0x00007200ff0677ac */ /* 0x000e640008000a00 */
[----:B0-----:R-:W-:Y:S02]  /*0a90*/  IADD3 R2, P0, PT, R2, UR4, RZ ;  /* 0x0000000402027c10 */ /* 0x001fe4000ff1e0ff */
[----:B-1----:R-:W-:-:S03]  /*0aa0*/  IADD3 R4, P1, PT, R11, UR6, RZ ;  /* 0x000000060b047c10 */ /* 0x002fc6000ff3e0ff */
[----:B------:R-:W-:Y:S01]  /*0ab0*/  IMAD.X R3, RZ, RZ, UR5, P0 ;  /* 0x00000005ff037e24 */ /* 0x000fe200080e06ff */
[----:B------:R-:W-:-:S05]  /*0ac0*/  LEA.HI.X.SX32 R5, R11, UR7, 0x1, P1 ;  /* 0x000000070b057c11 */ /* 0x000fca00088f0eff */
[----:B------:R-:W2:Y:S04]  /*0ad0*/  LDG.E.S8 R3, desc[UR18][R2.64] ;  /* 0x0000001202037981 */ /* 0x000ea8000c1e1300 */
[----:B------:R-:W2:Y:S02]  /*0ae0*/  LDG.E.S8 R4, desc[UR18][R4.64] ;  /* 0x0000001204047981 */ /* 0x000ea4000c1e1300 */
[----:B--2---:R-:W-:-:S07]  /*0af0*/  IMAD R12, R3, R4, R12 ;  /* 0x00000004030c7224 */ /* 0x004fce00078e020c */
.L_x_3:
[----:B------:R-:W0:Y:S01]  /*0b00*/  LDC.64 R2, c[0x0][0x398] ;  /* 0x0000e600ff027b82 */ /* 0x000e220000000a00 */
[----:B------:R-:W-:-:S04]  /*0b10*/  IMAD R9, R9, UR20, R0 ;  /* 0x0000001409097c24 */ /* 0x000fc8000f8e0200 */
[----:B0-----:R-:W-:-:S05]  /*0b20*/  IMAD.WIDE R2, R9, 0x4, R2 ;  /* 0x0000000409027825 */ /* 0x001fca00078e0202 */
[----:B------:R-:W-:Y:S01]  /*0b30*/  STG.E desc[UR18][R2.64], R12 ;  /* 0x0000000c02007986 */ /* 0x000fe2000c101912 */
[----:B------:R-:W-:Y:S05]  /*0b40*/  EXIT ;  /* 0x000000000000794d */ /* 0x000fea0003800000 */
.L_x_8:
        /* <DEDUP_REMOVED lines=11> */
.L_x_10:


//--------------------- .nv.shared._Z12SharedMatMuliPcS_Pi --------------------------
	.section	.nv.shared._Z12SharedMatMuliPcS_Pi,"aw",@nobits
	.sectionflags	@""
	.align	4
.nv.shared._Z12SharedMatMuliPcS_Pi:
	.zero		13312


//--------------------- .nv.shared.reserved.0     --------------------------
	.section	.nv.shared.reserved.0,"aw",@nobits
	.weak		__nv_reservedSMEM_offset_0_alias
	.size		__nv_reservedSMEM_offset_0_alias, 0, 64
	.other		__nv_reservedSMEM_offset_0_alias,@"STO_CUDA_RESERVED_SHARED STV_DEFAULT"
__nv_reservedSMEM_offset_0_alias:
	.zero		0
	.zero		64


//--------------------- .nv.constant0._Z12SharedMatMuliPcS_Pi --------------------------
	.section	.nv.constant0._Z12SharedMatMuliPcS_Pi,"a",@progbits
	.sectionflags	@""
	.align	4
.nv.constant0._Z12SharedMatMuliPcS_Pi:
	.zero		928


//--------------------- .nv.constant0._Z6MatMuliPcS_Pi --------------------------
	.section	.nv.constant0._Z6MatMuliPcS_Pi,"a",@progbits
	.sectionflags	@""
	.align	4
.nv.constant0._Z6MatMuliPcS_Pi:
	.zero		928


//--------------------- SYMBOLS --------------------------

	.type		.nv.reservedSmem.offset0,@object
	.size		.nv.reservedSmem.offset0,0x4
	.type		.nv.reservedSmem.cap,@object
	.size		.nv.reservedSmem.cap,0x4
